//
// Generated by NVIDIA NVVM Compiler
//
// Compiler Build ID: CL-36424714
// Cuda compilation tools, release 13.0, V13.0.88
// Based on NVVM 20.0.0
//

.version 9.0
.target sm_100
.address_size 64

	// .globl	_Z37DotFeatureInteractionBackwardWmmaImplI6__halffLi1ELi4ELi16ELi16EEviiiliiiiiiii11DotBwdParamIT_XT1_EE
.extern .shared .align 16 .b8 shared_buf[];

.visible .entry _Z37DotFeatureInteractionBackwardWmmaImplI6__halffLi1ELi4ELi16ELi16EEviiiliiiiiiii11DotBwdParamIT_XT1_EE(
	.param .u32 _Z37DotFeatureInteractionBackwardWmmaImplI6__halffLi1ELi4ELi16ELi16EEviiiliiiiiiii11DotBwdParamIT_XT1_EE_param_0,
	.param .u32 _Z37DotFeatureInteractionBackwardWmmaImplI6__halffLi1ELi4ELi16ELi16EEviiiliiiiiiii11DotBwdParamIT_XT1_EE_param_1,
	.param .u32 _Z37DotFeatureInteractionBackwardWmmaImplI6__halffLi1ELi4ELi16ELi16EEviiiliiiiiiii11DotBwdParamIT_XT1_EE_param_2,
	.param .u64 _Z37DotFeatureInteractionBackwardWmmaImplI6__halffLi1ELi4ELi16ELi16EEviiiliiiiiiii11DotBwdParamIT_XT1_EE_param_3,
	.param .u32 _Z37DotFeatureInteractionBackwardWmmaImplI6__halffLi1ELi4ELi16ELi16EEviiiliiiiiiii11DotBwdParamIT_XT1_EE_param_4,
	.param .u32 _Z37DotFeatureInteractionBackwardWmmaImplI6__halffLi1ELi4ELi16ELi16EEviiiliiiiiiii11DotBwdParamIT_XT1_EE_param_5,
	.param .u32 _Z37DotFeatureInteractionBackwardWmmaImplI6__halffLi1ELi4ELi16ELi16EEviiiliiiiiiii11DotBwdParamIT_XT1_EE_param_6,
	.param .u32 _Z37DotFeatureInteractionBackwardWmmaImplI6__halffLi1ELi4ELi16ELi16EEviiiliiiiiiii11DotBwdParamIT_XT1_EE_param_7,
	.param .u32 _Z37DotFeatureInteractionBackwardWmmaImplI6__halffLi1ELi4ELi16ELi16EEviiiliiiiiiii11DotBwdParamIT_XT1_EE_param_8,
	.param .u32 _Z37DotFeatureInteractionBackwardWmmaImplI6__halffLi1ELi4ELi16ELi16EEviiiliiiiiiii11DotBwdParamIT_XT1_EE_param_9,
	.param .u32 _Z37DotFeatureInteractionBackwardWmmaImplI6__halffLi1ELi4ELi16ELi16EEviiiliiiiiiii11DotBwdParamIT_XT1_EE_param_10,
	.param .u32 _Z37DotFeatureInteractionBackwardWmmaImplI6__halffLi1ELi4ELi16ELi16EEviiiliiiiiiii11DotBwdParamIT_XT1_EE_param_11,
	.param .align 8 .b8 _Z37DotFeatureInteractionBackwardWmmaImplI6__halffLi1ELi4ELi16ELi16EEviiiliiiiiiii11DotBwdParamIT_XT1_EE_param_12[88]
)
{
	.reg .pred 	%p<60>;
	.reg .b16 	%rs<51>;
	.reg .b32 	%r<390>;
	.reg .b32 	%f<137>;
	.reg .b64 	%rd<75>;

	ld.param.u32 	%r119, [_Z37DotFeatureInteractionBackwardWmmaImplI6__halffLi1ELi4ELi16ELi16EEviiiliiiiiiii11DotBwdParamIT_XT1_EE_param_12+48];
	ld.param.u64 	%rd22, [_Z37DotFeatureInteractionBackwardWmmaImplI6__halffLi1ELi4ELi16ELi16EEviiiliiiiiiii11DotBwdParamIT_XT1_EE_param_12+32];
	ld.param.u64 	%rd21, [_Z37DotFeatureInteractionBackwardWmmaImplI6__halffLi1ELi4ELi16ELi16EEviiiliiiiiiii11DotBwdParamIT_XT1_EE_param_12+24];
	ld.param.u32 	%r107, [_Z37DotFeatureInteractionBackwardWmmaImplI6__halffLi1ELi4ELi16ELi16EEviiiliiiiiiii11DotBwdParamIT_XT1_EE_param_0];
	ld.param.u64 	%rd24, [_Z37DotFeatureInteractionBackwardWmmaImplI6__halffLi1ELi4ELi16ELi16EEviiiliiiiiiii11DotBwdParamIT_XT1_EE_param_12+64];
	ld.param.u64 	%rd23, [_Z37DotFeatureInteractionBackwardWmmaImplI6__halffLi1ELi4ELi16ELi16EEviiiliiiiiiii11DotBwdParamIT_XT1_EE_param_12+56];
	ld.param.u64 	%rd20, [_Z37DotFeatureInteractionBackwardWmmaImplI6__halffLi1ELi4ELi16ELi16EEviiiliiiiiiii11DotBwdParamIT_XT1_EE_param_12+16];
	ld.param.u64 	%rd19, [_Z37DotFeatureInteractionBackwardWmmaImplI6__halffLi1ELi4ELi16ELi16EEviiiliiiiiiii11DotBwdParamIT_XT1_EE_param_12+8];
	ld.param.u64 	%rd18, [_Z37DotFeatureInteractionBackwardWmmaImplI6__halffLi1ELi4ELi16ELi16EEviiiliiiiiiii11DotBwdParamIT_XT1_EE_param_12];
	ld.param.u32 	%r108, [_Z37DotFeatureInteractionBackwardWmmaImplI6__halffLi1ELi4ELi16ELi16EEviiiliiiiiiii11DotBwdParamIT_XT1_EE_param_1];
	ld.param.u32 	%r109, [_Z37DotFeatureInteractionBackwardWmmaImplI6__halffLi1ELi4ELi16ELi16EEviiiliiiiiiii11DotBwdParamIT_XT1_EE_param_2];
	ld.param.u32 	%r110, [_Z37DotFeatureInteractionBackwardWmmaImplI6__halffLi1ELi4ELi16ELi16EEviiiliiiiiiii11DotBwdParamIT_XT1_EE_param_4];
	ld.param.u32 	%r111, [_Z37DotFeatureInteractionBackwardWmmaImplI6__halffLi1ELi4ELi16ELi16EEviiiliiiiiiii11DotBwdParamIT_XT1_EE_param_5];
	ld.param.u32 	%r112, [_Z37DotFeatureInteractionBackwardWmmaImplI6__halffLi1ELi4ELi16ELi16EEviiiliiiiiiii11DotBwdParamIT_XT1_EE_param_6];
	ld.param.u32 	%r124, [_Z37DotFeatureInteractionBackwardWmmaImplI6__halffLi1ELi4ELi16ELi16EEviiiliiiiiiii11DotBwdParamIT_XT1_EE_param_7];
	ld.param.u32 	%r113, [_Z37DotFeatureInteractionBackwardWmmaImplI6__halffLi1ELi4ELi16ELi16EEviiiliiiiiiii11DotBwdParamIT_XT1_EE_param_8];
	ld.param.u32 	%r114, [_Z37DotFeatureInteractionBackwardWmmaImplI6__halffLi1ELi4ELi16ELi16EEviiiliiiiiiii11DotBwdParamIT_XT1_EE_param_9];
	ld.param.u32 	%r115, [_Z37DotFeatureInteractionBackwardWmmaImplI6__halffLi1ELi4ELi16ELi16EEviiiliiiiiiii11DotBwdParamIT_XT1_EE_param_10];
	ld.param.u32 	%r116, [_Z37DotFeatureInteractionBackwardWmmaImplI6__halffLi1ELi4ELi16ELi16EEviiiliiiiiiii11DotBwdParamIT_XT1_EE_param_11];
	ld.param.v2.u32 	{%r122, %r123}, [_Z37DotFeatureInteractionBackwardWmmaImplI6__halffLi1ELi4ELi16ELi16EEviiiliiiiiiii11DotBwdParamIT_XT1_EE_param_12+80];
	ld.param.v2.u32 	{%r120, %r121}, [_Z37DotFeatureInteractionBackwardWmmaImplI6__halffLi1ELi4ELi16ELi16EEviiiliiiiiiii11DotBwdParamIT_XT1_EE_param_12+72];
	ld.param.v2.u32 	{%r117, %r118}, [_Z37DotFeatureInteractionBackwardWmmaImplI6__halffLi1ELi4ELi16ELi16EEviiiliiiiiiii11DotBwdParamIT_XT1_EE_param_12+40];
	cvta.to.global.u64 	%rd25, %rd18;
	cvta.to.global.u64 	%rd1, %rd19;
	cvta.to.global.u64 	%rd2, %rd20;
	cvta.to.global.u64 	%rd4, %rd23;
	cvta.to.global.u64 	%rd5, %rd24;
	mov.u32 	%r8, %tid.y;
	mul.lo.s32 	%r9, %r113, %r110;
	mov.u32 	%r10, %ctaid.x;
	mul.lo.s32 	%r125, %r124, %r10;
	mul.wide.s32 	%rd26, %r125, 2;
	add.s64 	%rd6, %rd25, %rd26;
	mov.u32 	%r388, %tid.x;
	mov.u32 	%r12, %ntid.x;
	mad.lo.s32 	%r368, %r8, %r12, %r388;
	setp.ge.s32 	%p1, %r368, %r117;
	@%p1 bra 	$L__BB0_3;
	mov.u32 	%r126, %ntid.y;
	mul.lo.s32 	%r14, %r12, %r126;
	mul.lo.s32 	%r127, %r117, %r10;
	cvta.to.global.u64 	%rd27, %rd22;
	mul.wide.s32 	%rd28, %r127, 2;
	add.s64 	%rd29, %rd27, %rd28;
	setp.eq.s64 	%p2, %rd22, 0;
	selp.b64 	%rd7, 0, %rd29, %p2;
$L__BB0_2:
	mul.wide.s32 	%rd30, %r368, 2;
	add.s64 	%rd31, %rd7, %rd30;
	add.s64 	%rd32, %rd6, %rd30;
	ld.global.u16 	%rs7, [%rd32];
	st.global.u16 	[%rd31], %rs7;
	add.s32 	%r368, %r368, %r14;
	setp.lt.s32 	%p3, %r368, %r117;
	@%p3 bra 	$L__BB0_2;
$L__BB0_3:
	shl.b32 	%r128, %r9, 1;
	mov.u32 	%r129, shared_buf;
	add.s32 	%r17, %r129, %r128;
	mul.wide.s32 	%rd33, %r117, 2;
	add.s64 	%rd8, %rd6, %rd33;
	setp.ge.s32 	%p4, %r8, %r110;
	@%p4 bra 	$L__BB0_10;
	shl.b32 	%r130, %r116, 1;
	add.s32 	%r18, %r130, -1;
	mov.u32 	%r19, %ntid.y;
	mov.u32 	%r369, %r8;
$L__BB0_5:
	setp.ge.u32 	%p5, %r388, %r110;
	@%p5 bra 	$L__BB0_38;
	mul.lo.s32 	%r21, %r369, %r115;
	mov.b32 	%r131, 0;
	// begin inline asm
	cvt.rn.f16.s32 %rs8, %r131;
	// end inline asm
	mad.lo.s32 	%r132, %r369, %r369, %r369;
	shr.u32 	%r133, %r132, 31;
	add.s32 	%r134, %r132, %r133;
	shr.s32 	%r135, %r134, 1;
	add.s32 	%r136, %r135, %r369;
	mul.wide.s32 	%rd34, %r136, 2;
	add.s64 	%rd9, %rd8, %rd34;
	add.s32 	%r137, %r18, %r369;
	mul.lo.s32 	%r138, %r137, %r369;
	shr.u32 	%r139, %r138, 31;
	add.s32 	%r140, %r138, %r139;
	shr.s32 	%r22, %r140, 1;
	mov.u32 	%r372, %r388;
$L__BB0_7:
	max.s32 	%r141, %r369, %r372;
	setp.ge.s32 	%p6, %r141, %r122;
	mov.u16 	%rs50, %rs8;
	@%p6 bra 	$L__BB0_37;
	setp.ge.s32 	%p7, %r372, %r369;
	@%p7 bra 	$L__BB0_33;
	add.s32 	%r149, %r372, %r22;
	mul.wide.s32 	%rd37, %r149, 2;
	add.s64 	%rd38, %rd8, %rd37;
	ld.global.u16 	%rs50, [%rd38];
	bra.uni 	$L__BB0_37;
$L__BB0_10:
	mul.lo.s32 	%r153, %r120, %r10;
	mul.wide.s32 	%rd39, %r153, 4;
	add.s64 	%rd10, %rd5, %rd39;
	setp.ge.s32 	%p14, %r388, %r111;
	@%p14 bra 	$L__BB0_20;
	setp.lt.s32 	%p15, %r123, 1;
	mul.lo.s32 	%r154, %r111, %r10;
	mul.lo.s32 	%r155, %r154, %r118;
	cvt.s64.s32 	%rd11, %r155;
	shl.b32 	%r23, %r8, 1;
	mov.u32 	%r156, %ntid.y;
	shl.b32 	%r24, %r156, 1;
	mov.u32 	%r373, %r388;
	@%p15 bra 	$L__BB0_12;
	bra.uni 	$L__BB0_50;
$L__BB0_12:
	mov.u32 	%r370, %r388;
$L__BB0_13:
	setp.ge.s32 	%p25, %r23, %r120;
	@%p25 bra 	$L__BB0_19;
	mov.u32 	%r371, %r23;
$L__BB0_15:
	setp.ge.s32 	%p26, %r371, %r120;
	@%p26 bra 	$L__BB0_18;
	add.s32 	%r176, %r371, %r121;
	mul.wide.s32 	%rd53, %r371, 4;
	add.s64 	%rd12, %rd10, %rd53;
	ld.global.u32 	%r177, [%rd12];
	mad.lo.s32 	%r178, %r177, %r111, %r370;
	mul.wide.s32 	%rd54, %r178, 8;
	add.s64 	%rd55, %rd4, %rd54;
	ld.global.v4.u16 	{%rs29, %rs30, %rs31, %rs32}, [%rd55];
	mad.lo.s32 	%r179, %r176, %r114, %r370;
	shl.b32 	%r180, %r179, 3;
	add.s32 	%r27, %r129, %r180;
	st.shared.v4.u16 	[%r27], {%rs29, %rs30, %rs31, %rs32};
	add.s32 	%r182, %r371, 1;
	setp.ge.s32 	%p27, %r182, %r120;
	@%p27 bra 	$L__BB0_18;
	ld.global.u32 	%r183, [%rd12+4];
	mad.lo.s32 	%r184, %r183, %r111, %r370;
	mul.wide.s32 	%rd56, %r184, 8;
	add.s64 	%rd57, %rd4, %rd56;
	ld.global.v4.u16 	{%rs33, %rs34, %rs35, %rs36}, [%rd57];
	shl.b32 	%r185, %r114, 3;
	add.s32 	%r186, %r27, %r185;
	st.shared.v4.u16 	[%r186], {%rs33, %rs34, %rs35, %rs36};
$L__BB0_18:
	add.s32 	%r371, %r371, %r24;
	setp.lt.s32 	%p28, %r371, %r120;
	@%p28 bra 	$L__BB0_15;
$L__BB0_19:
	add.s32 	%r370, %r370, %r12;
	setp.lt.s32 	%p29, %r370, %r111;
	@%p29 bra 	$L__BB0_13;
$L__BB0_20:
	mov.b32 	%r187, 0;
	// begin inline asm
	cvt.rn.f16.s32 %rs37, %r187;
	// end inline asm
	add.s32 	%r376, %r122, %r8;
	setp.lt.s32 	%p30, %r376, %r110;
	@%p30 bra 	$L__BB0_21;
	bra.uni 	$L__BB0_26;
$L__BB0_21:
	mov.u32 	%r43, %ntid.y;
$L__BB0_22:
	setp.ge.s32 	%p31, %r388, %r112;
	@%p31 bra 	$L__BB0_25;
	mul.lo.s32 	%r45, %r376, %r114;
	mov.u32 	%r377, %r388;
$L__BB0_24:
	add.s32 	%r188, %r377, %r45;
	shl.b32 	%r189, %r188, 3;
	add.s32 	%r191, %r129, %r189;
	st.shared.v4.u16 	[%r191], {%rs37, %rs37, %rs37, %rs37};
	add.s32 	%r377, %r377, %r12;
	setp.lt.s32 	%p32, %r377, %r112;
	@%p32 bra 	$L__BB0_24;
$L__BB0_25:
	add.s32 	%r376, %r376, %r43;
	setp.lt.s32 	%p33, %r376, %r110;
	@%p33 bra 	$L__BB0_22;
$L__BB0_26:
	setp.ge.s32 	%p34, %r8, %r122;
	@%p34 bra 	$L__BB0_32;
	add.s32 	%r46, %r111, %r388;
	mov.u32 	%r47, %ntid.y;
	mov.u32 	%r378, %r8;
$L__BB0_28:
	setp.ge.s32 	%p35, %r46, %r112;
	@%p35 bra 	$L__BB0_31;
	mul.lo.s32 	%r52, %r378, %r114;
	mov.u32 	%r379, %r46;
$L__BB0_30:
	add.s32 	%r192, %r379, %r52;
	shl.b32 	%r193, %r192, 3;
	add.s32 	%r195, %r129, %r193;
	st.shared.v4.u16 	[%r195], {%rs37, %rs37, %rs37, %rs37};
	add.s32 	%r379, %r379, %r12;
	setp.lt.s32 	%p36, %r379, %r112;
	@%p36 bra 	$L__BB0_30;
$L__BB0_31:
	add.s32 	%r378, %r378, %r47;
	setp.lt.s32 	%p37, %r378, %r122;
	@%p37 bra 	$L__BB0_28;
$L__BB0_32:
	mul.lo.s32 	%r196, %r115, %r110;
	shl.b32 	%r197, %r196, 1;
	add.s32 	%r56, %r17, %r197;
	bar.sync 	0;
	mul.lo.s32 	%r57, %r108, %r107;
	setp.ge.s32 	%p38, %r8, %r57;
	@%p38 bra 	$L__BB0_63;
	bra.uni 	$L__BB0_51;
$L__BB0_33:
	setp.ge.s32 	%p8, %r369, %r372;
	@%p8 bra 	$L__BB0_35;
	add.s32 	%r143, %r18, %r372;
	mul.lo.s32 	%r144, %r143, %r372;
	shr.u32 	%r145, %r144, 31;
	add.s32 	%r146, %r144, %r145;
	shr.s32 	%r147, %r146, 1;
	add.s32 	%r148, %r147, %r369;
	mul.wide.s32 	%rd35, %r148, 2;
	add.s64 	%rd36, %rd8, %rd35;
	ld.global.u16 	%rs50, [%rd36];
	bra.uni 	$L__BB0_37;
$L__BB0_35:
	setp.ne.s32 	%p9, %r116, 1;
	setp.ne.s32 	%p10, %r369, %r372;
	or.pred  	%p11, %p9, %p10;
	mov.u16 	%rs50, %rs8;
	@%p11 bra 	$L__BB0_37;
	mov.b32 	%r142, 2;
	// begin inline asm
	cvt.rn.f16.s32 %rs9, %r142;
	// end inline asm
	ld.global.u16 	%rs11, [%rd9];
	// begin inline asm
	{mul.f16 %rs50,%rs11,%rs9;
}
	// end inline asm
$L__BB0_37:
	add.s32 	%r150, %r372, %r21;
	shl.b32 	%r151, %r150, 1;
	add.s32 	%r152, %r17, %r151;
	st.shared.u16 	[%r152], %rs50;
	add.s32 	%r372, %r372, %r12;
	setp.lt.s32 	%p12, %r372, %r110;
	@%p12 bra 	$L__BB0_7;
$L__BB0_38:
	add.s32 	%r369, %r369, %r19;
	setp.lt.s32 	%p13, %r369, %r110;
	@%p13 bra 	$L__BB0_5;
	bra.uni 	$L__BB0_10;
$L__BB0_39:
	setp.ge.s32 	%p17, %r374, %r118;
	@%p17 bra 	$L__BB0_42;
	add.s32 	%r157, %r374, %r119;
	mad.lo.s32 	%r36, %r374, %r111, %r373;
	cvt.s64.s32 	%rd40, %r36;
	add.s64 	%rd41, %rd40, %rd11;
	shl.b64 	%rd42, %rd41, 3;
	add.s64 	%rd43, %rd1, %rd42;
	ld.global.v4.u16 	{%rs13, %rs14, %rs15, %rs16}, [%rd43];
	mad.lo.s32 	%r158, %r157, %r114, %r373;
	shl.b32 	%r159, %r158, 3;
	add.s32 	%r37, %r129, %r159;
	st.shared.v4.u16 	[%r37], {%rs13, %rs14, %rs15, %rs16};
	add.s32 	%r161, %r374, 1;
	setp.ge.s32 	%p18, %r161, %r118;
	@%p18 bra 	$L__BB0_42;
	add.s32 	%r162, %r36, %r111;
	cvt.s64.s32 	%rd44, %r162;
	add.s64 	%rd45, %rd44, %rd11;
	shl.b64 	%rd46, %rd45, 3;
	add.s64 	%rd47, %rd1, %rd46;
	ld.global.v4.u16 	{%rs17, %rs18, %rs19, %rs20}, [%rd47];
	shl.b32 	%r163, %r114, 3;
	add.s32 	%r164, %r37, %r163;
	st.shared.v4.u16 	[%r164], {%rs17, %rs18, %rs19, %rs20};
$L__BB0_42:
	add.s32 	%r374, %r374, %r24;
	setp.lt.s32 	%p19, %r374, %r118;
	@%p19 bra 	$L__BB0_39;
$L__BB0_43:
	setp.ge.s32 	%p20, %r23, %r120;
	@%p20 bra 	$L__BB0_49;
	mov.u32 	%r375, %r23;
$L__BB0_45:
	setp.ge.s32 	%p21, %r375, %r120;
	@%p21 bra 	$L__BB0_48;
	add.s32 	%r165, %r375, %r121;
	mul.wide.s32 	%rd48, %r375, 4;
	add.s64 	%rd13, %rd10, %rd48;
	ld.global.u32 	%r166, [%rd13];
	mad.lo.s32 	%r167, %r166, %r111, %r373;
	mul.wide.s32 	%rd49, %r167, 8;
	add.s64 	%rd50, %rd4, %rd49;
	ld.global.v4.u16 	{%rs21, %rs22, %rs23, %rs24}, [%rd50];
	mad.lo.s32 	%r168, %r165, %r114, %r373;
	shl.b32 	%r169, %r168, 3;
	add.s32 	%r40, %r129, %r169;
	st.shared.v4.u16 	[%r40], {%rs21, %rs22, %rs23, %rs24};
	add.s32 	%r171, %r375, 1;
	setp.ge.s32 	%p22, %r171, %r120;
	@%p22 bra 	$L__BB0_48;
	ld.global.u32 	%r172, [%rd13+4];
	mad.lo.s32 	%r173, %r172, %r111, %r373;
	mul.wide.s32 	%rd51, %r173, 8;
	add.s64 	%rd52, %rd4, %rd51;
	ld.global.v4.u16 	{%rs25, %rs26, %rs27, %rs28}, [%rd52];
	shl.b32 	%r174, %r114, 3;
	add.s32 	%r175, %r40, %r174;
	st.shared.v4.u16 	[%r175], {%rs25, %rs26, %rs27, %rs28};
$L__BB0_48:
	add.s32 	%r375, %r375, %r24;
	setp.lt.s32 	%p23, %r375, %r120;
	@%p23 bra 	$L__BB0_45;
$L__BB0_49:
	add.s32 	%r373, %r373, %r12;
	setp.lt.s32 	%p24, %r373, %r111;
	@%p24 bra 	$L__BB0_50;
	bra.uni 	$L__BB0_20;
$L__BB0_50:
	setp.ge.s32 	%p16, %r23, %r118;
	mov.u32 	%r374, %r23;
	@%p16 bra 	$L__BB0_43;
	bra.uni 	$L__BB0_39;
$L__BB0_51:
	setp.gt.s32 	%p39, %r109, 0;
	shl.b32 	%r58, %r113, 4;
	mov.u32 	%r59, %ntid.y;
	mov.u32 	%r385, %r8;
	@%p39 bra 	$L__BB0_52;
	bra.uni 	$L__BB0_62;
$L__BB0_52:
	and.b32  	%r60, %r109, 3;
	and.b32  	%r61, %r109, 2147483644;
	neg.s32 	%r62, %r61;
	shl.b32 	%r63, %r113, 5;
	shl.b32 	%r64, %r108, 5;
	shl.b32 	%r65, %r113, 7;
	shl.b32 	%r66, %r113, 6;
	mul.lo.s32 	%r67, %r113, 96;
	shl.b32 	%r69, %r115, 5;
	shl.b32 	%r70, %r115, 4;
	mov.u32 	%r380, %r8;
$L__BB0_53:
	setp.lt.u32 	%p41, %r109, 4;
	div.s32 	%r72, %r380, %r108;
	mul.lo.s32 	%r208, %r72, %r108;
	sub.s32 	%r209, %r380, %r208;
	shl.b32 	%r73, %r209, 4;
	mov.b32 	%r384, 0;
	mov.f32 	%f136, 0f00000000;
	mov.f32 	%f135, %f136;
	mov.f32 	%f134, %f136;
	mov.f32 	%f133, %f136;
	mov.f32 	%f132, %f136;
	mov.f32 	%f131, %f136;
	mov.f32 	%f130, %f136;
	mov.f32 	%f129, %f136;
	@%p41 bra 	$L__BB0_57;
	shl.b32 	%r210, %r380, 5;
	mul.lo.s32 	%r211, %r64, %r72;
	sub.s32 	%r212, %r210, %r211;
	mov.u32 	%r213, shared_buf;
	add.s32 	%r382, %r213, %r212;
	mad.lo.s32 	%r381, %r69, %r72, %r17;
	mov.f32 	%f136, 0f00000000;
	mov.u32 	%r383, %r62;
$L__BB0_55:
	wmma.load.a.sync.aligned.row.m16n16k16.shared.f16 	{%r214, %r215, %r216, %r217, %r218, %r219, %r220, %r221}, [%r381], %r115;
	wmma.load.b.sync.aligned.row.m16n16k16.shared.f16 	{%r222, %r223, %r224, %r225, %r226, %r227, %r228, %r229}, [%r382], %r113;
	wmma.mma.sync.aligned.row.row.m16n16k16.f32.f32 {%f69, %f70, %f71, %f72, %f73, %f74, %f75, %f76}, {%r214, %r215, %r216, %r217, %r218, %r219, %r220, %r221}, {%r222, %r223, %r224, %r225, %r226, %r227, %r228, %r229}, {%f129, %f130, %f131, %f132, %f133, %f134, %f135, %f136};
	add.s32 	%r230, %r381, 32;
	add.s32 	%r231, %r382, %r63;
	wmma.load.a.sync.aligned.row.m16n16k16.shared.f16 	{%r232, %r233, %r234, %r235, %r236, %r237, %r238, %r239}, [%r230], %r115;
	wmma.load.b.sync.aligned.row.m16n16k16.shared.f16 	{%r240, %r241, %r242, %r243, %r244, %r245, %r246, %r247}, [%r231], %r113;
	wmma.mma.sync.aligned.row.row.m16n16k16.f32.f32 {%f77, %f78, %f79, %f80, %f81, %f82, %f83, %f84}, {%r232, %r233, %r234, %r235, %r236, %r237, %r238, %r239}, {%r240, %r241, %r242, %r243, %r244, %r245, %r246, %r247}, {%f69, %f70, %f71, %f72, %f73, %f74, %f75, %f76};
	add.s32 	%r248, %r381, 64;
	add.s32 	%r249, %r382, %r66;
	wmma.load.a.sync.aligned.row.m16n16k16.shared.f16 	{%r250, %r251, %r252, %r253, %r254, %r255, %r256, %r257}, [%r248], %r115;
	wmma.load.b.sync.aligned.row.m16n16k16.shared.f16 	{%r258, %r259, %r260, %r261, %r262, %r263, %r264, %r265}, [%r249], %r113;
	wmma.mma.sync.aligned.row.row.m16n16k16.f32.f32 {%f85, %f86, %f87, %f88, %f89, %f90, %f91, %f92}, {%r250, %r251, %r252, %r253, %r254, %r255, %r256, %r257}, {%r258, %r259, %r260, %r261, %r262, %r263, %r264, %r265}, {%f77, %f78, %f79, %f80, %f81, %f82, %f83, %f84};
	add.s32 	%r266, %r381, 96;
	add.s32 	%r267, %r382, %r67;
	wmma.load.a.sync.aligned.row.m16n16k16.shared.f16 	{%r268, %r269, %r270, %r271, %r272, %r273, %r274, %r275}, [%r266], %r115;
	wmma.load.b.sync.aligned.row.m16n16k16.shared.f16 	{%r276, %r277, %r278, %r279, %r280, %r281, %r282, %r283}, [%r267], %r113;
	wmma.mma.sync.aligned.row.row.m16n16k16.f32.f32 {%f129, %f130, %f131, %f132, %f133, %f134, %f135, %f136}, {%r268, %r269, %r270, %r271, %r272, %r273, %r274, %r275}, {%r276, %r277, %r278, %r279, %r280, %r281, %r282, %r283}, {%f85, %f86, %f87, %f88, %f89, %f90, %f91, %f92};
	add.s32 	%r383, %r383, 4;
	add.s32 	%r382, %r382, %r65;
	add.s32 	%r381, %r381, 128;
	setp.ne.s32 	%p42, %r383, 0;
	@%p42 bra 	$L__BB0_55;
	shl.b32 	%r384, %r61, 4;
$L__BB0_57:
	setp.eq.s32 	%p43, %r60, 0;
	@%p43 bra 	$L__BB0_61;
	setp.eq.s32 	%p44, %r60, 1;
	mad.lo.s32 	%r284, %r70, %r72, %r384;
	shl.b32 	%r285, %r284, 1;
	add.s32 	%r84, %r17, %r285;
	mad.lo.s32 	%r286, %r384, %r113, %r73;
	shl.b32 	%r287, %r286, 1;
	mov.u32 	%r288, shared_buf;
	add.s32 	%r85, %r288, %r287;
	wmma.load.a.sync.aligned.row.m16n16k16.shared.f16 	{%r289, %r290, %r291, %r292, %r293, %r294, %r295, %r296}, [%r84], %r115;
	wmma.load.b.sync.aligned.row.m16n16k16.shared.f16 	{%r297, %r298, %r299, %r300, %r301, %r302, %r303, %r304}, [%r85], %r113;
	wmma.mma.sync.aligned.row.row.m16n16k16.f32.f32 {%f129, %f130, %f131, %f132, %f133, %f134, %f135, %f136}, {%r289, %r290, %r291, %r292, %r293, %r294, %r295, %r296}, {%r297, %r298, %r299, %r300, %r301, %r302, %r303, %r304}, {%f129, %f130, %f131, %f132, %f133, %f134, %f135, %f136};
	@%p44 bra 	$L__BB0_61;
	setp.eq.s32 	%p45, %r60, 2;
	add.s32 	%r305, %r84, 32;
	add.s32 	%r86, %r85, %r63;
	wmma.load.a.sync.aligned.row.m16n16k16.shared.f16 	{%r306, %r307, %r308, %r309, %r310, %r311, %r312, %r313}, [%r305], %r115;
	wmma.load.b.sync.aligned.row.m16n16k16.shared.f16 	{%r314, %r315, %r316, %r317, %r318, %r319, %r320, %r321}, [%r86], %r113;
	wmma.mma.sync.aligned.row.row.m16n16k16.f32.f32 {%f129, %f130, %f131, %f132, %f133, %f134, %f135, %f136}, {%r306, %r307, %r308, %r309, %r310, %r311, %r312, %r313}, {%r314, %r315, %r316, %r317, %r318, %r319, %r320, %r321}, {%f129, %f130, %f131, %f132, %f133, %f134, %f135, %f136};
	@%p45 bra 	$L__BB0_61;
	add.s32 	%r322, %r84, 64;
	add.s32 	%r323, %r86, %r63;
	wmma.load.a.sync.aligned.row.m16n16k16.shared.f16 	{%r324, %r325, %r326, %r327, %r328, %r329, %r330, %r331}, [%r322], %r115;
	wmma.load.b.sync.aligned.row.m16n16k16.shared.f16 	{%r332, %r333, %r334, %r335, %r336, %r337, %r338, %r339}, [%r323], %r113;
	wmma.mma.sync.aligned.row.row.m16n16k16.f32.f32 {%f129, %f130, %f131, %f132, %f133, %f134, %f135, %f136}, {%r324, %r325, %r326, %r327, %r328, %r329, %r330, %r331}, {%r332, %r333, %r334, %r335, %r336, %r337, %r338, %r339}, {%f129, %f130, %f131, %f132, %f133, %f134, %f135, %f136};
$L__BB0_61:
	mad.lo.s32 	%r340, %r58, %r72, %r73;
	shl.b32 	%r341, %r340, 2;
	add.s32 	%r342, %r56, %r341;
	wmma.store.d.sync.aligned.row.m16n16k16.shared.f32 	[%r342], {%f129, %f130, %f131, %f132, %f133, %f134, %f135, %f136}, %r113;
	add.s32 	%r380, %r380, %r59;
	setp.lt.s32 	%p46, %r380, %r57;
	@%p46 bra 	$L__BB0_53;
	bra.uni 	$L__BB0_63;
$L__BB0_62:
	div.s32 	%r198, %r385, %r108;
	mul.lo.s32 	%r199, %r198, %r108;
	sub.s32 	%r200, %r385, %r199;
	shl.b32 	%r201, %r200, 4;
	mad.lo.s32 	%r202, %r58, %r198, %r201;
	shl.b32 	%r203, %r202, 2;
	add.s32 	%r204, %r56, %r203;
	mov.f32 	%f65, 0f00000000;
	wmma.store.d.sync.aligned.row.m16n16k16.shared.f32 	[%r204], {%f65, %f65, %f65, %f65, %f65, %f65, %f65, %f65}, %r113;
	add.s32 	%r385, %r385, %r59;
	setp.lt.s32 	%p40, %r385, %r57;
	@%p40 bra 	$L__BB0_62;
$L__BB0_63:
	setp.ge.s32 	%p47, %r388, %r111;
	bar.sync 	0;
	@%p47 bra 	$L__BB0_72;
	setp.lt.s32 	%p48, %r123, 1;
	mul.lo.s32 	%r343, %r111, %r10;
	mul.lo.s32 	%r344, %r343, %r118;
	cvt.s64.s32 	%rd14, %r344;
	shl.b32 	%r90, %r8, 1;
	@%p48 bra 	$L__BB0_72;
	mov.u32 	%r345, %ntid.y;
	shl.b32 	%r91, %r345, 1;
	mov.u32 	%r386, %r388;
$L__BB0_66:
	setp.ge.s32 	%p49, %r90, %r118;
	mov.u32 	%r387, %r90;
	@%p49 bra 	$L__BB0_71;
$L__BB0_67:
	setp.ge.s32 	%p50, %r387, %r118;
	@%p50 bra 	$L__BB0_70;
	add.s32 	%r346, %r387, %r119;
	mad.lo.s32 	%r347, %r346, %r114, %r386;
	shl.b32 	%r348, %r347, 4;
	add.s32 	%r98, %r56, %r348;
	ld.shared.v4.f32 	{%f93, %f94, %f95, %f96}, [%r98];
	// begin inline asm
	{  cvt.rn.f16.f32 %rs38, %f93;}

	// end inline asm
	// begin inline asm
	{  cvt.rn.f16.f32 %rs39, %f94;}

	// end inline asm
	// begin inline asm
	{  cvt.rn.f16.f32 %rs40, %f95;}

	// end inline asm
	// begin inline asm
	{  cvt.rn.f16.f32 %rs41, %f96;}

	// end inline asm
	mad.lo.s32 	%r99, %r387, %r111, %r386;
	cvt.s64.s32 	%rd58, %r99;
	add.s64 	%rd59, %rd58, %rd14;
	shl.b64 	%rd60, %rd59, 3;
	add.s64 	%rd61, %rd2, %rd60;
	st.global.v4.u16 	[%rd61], {%rs38, %rs39, %rs40, %rs41};
	add.s32 	%r349, %r387, 1;
	setp.ge.s32 	%p51, %r349, %r118;
	@%p51 bra 	$L__BB0_70;
	shl.b32 	%r350, %r114, 4;
	add.s32 	%r351, %r98, %r350;
	ld.shared.v4.f32 	{%f97, %f98, %f99, %f100}, [%r351];
	// begin inline asm
	{  cvt.rn.f16.f32 %rs42, %f97;}

	// end inline asm
	// begin inline asm
	{  cvt.rn.f16.f32 %rs43, %f98;}

	// end inline asm
	// begin inline asm
	{  cvt.rn.f16.f32 %rs44, %f99;}

	// end inline asm
	// begin inline asm
	{  cvt.rn.f16.f32 %rs45, %f100;}

	// end inline asm
	add.s32 	%r352, %r99, %r111;
	cvt.s64.s32 	%rd62, %r352;
	add.s64 	%rd63, %rd62, %rd14;
	shl.b64 	%rd64, %rd63, 3;
	add.s64 	%rd65, %rd2, %rd64;
	st.global.v4.u16 	[%rd65], {%rs42, %rs43, %rs44, %rs45};
$L__BB0_70:
	add.s32 	%r387, %r387, %r91;
	setp.lt.s32 	%p52, %r387, %r118;
	@%p52 bra 	$L__BB0_67;
$L__BB0_71:
	add.s32 	%r386, %r386, %r12;
	setp.lt.s32 	%p53, %r386, %r111;
	@%p53 bra 	$L__BB0_66;
$L__BB0_72:
	shl.b32 	%r93, %r111, 1;
	setp.ge.s32 	%p54, %r388, %r93;
	@%p54 bra 	$L__BB0_81;
	shl.b32 	%r94, %r8, 1;
	shl.b32 	%r95, %r114, 1;
	mov.u32 	%r353, %ntid.y;
	shl.b32 	%r96, %r353, 1;
$L__BB0_74:
	setp.ge.s32 	%p55, %r94, %r120;
	@%p55 bra 	$L__BB0_80;
	cvt.s64.s32 	%rd15, %r388;
	mov.u32 	%r389, %r94;
$L__BB0_76:
	setp.ge.s32 	%p56, %r389, %r120;
	@%p56 bra 	$L__BB0_79;
	add.s32 	%r356, %r389, %r121;
	mul.wide.s32 	%rd67, %r389, 4;
	add.s64 	%rd16, %rd10, %rd67;
	ld.global.u32 	%r357, [%rd16];
	mad.lo.s32 	%r358, %r95, %r356, %r388;
	shl.b32 	%r359, %r358, 3;
	add.s32 	%r104, %r56, %r359;
	ld.shared.v2.f32 	{%f101, %f102}, [%r104];
	// begin inline asm
	{  cvt.rn.f16.f32 %rs46, %f101;}

	// end inline asm
	// begin inline asm
	{  cvt.rn.f16.f32 %rs47, %f102;}

	// end inline asm
	mul.lo.s32 	%r360, %r93, %r357;
	cvt.s64.s32 	%rd68, %r360;
	add.s64 	%rd69, %rd68, %rd15;
	shl.b64 	%rd70, %rd69, 2;
	add.s64 	%rd66, %rd21, %rd70;
	mov.b32 	%r355, {%rs46, %rs47};
	// begin inline asm
	{ atom.add.noftz.f16x2 %r354,[%rd66],%r355; }

	// end inline asm
	add.s32 	%r361, %r389, 1;
	setp.ge.s32 	%p57, %r361, %r120;
	@%p57 bra 	$L__BB0_79;
	ld.global.u32 	%r364, [%rd16+4];
	shl.b32 	%r365, %r114, 4;
	add.s32 	%r366, %r104, %r365;
	ld.shared.v2.f32 	{%f103, %f104}, [%r366];
	// begin inline asm
	{  cvt.rn.f16.f32 %rs48, %f103;}

	// end inline asm
	// begin inline asm
	{  cvt.rn.f16.f32 %rs49, %f104;}

	// end inline asm
	mul.lo.s32 	%r367, %r93, %r364;
	cvt.s64.s32 	%rd72, %r367;
	add.s64 	%rd73, %rd72, %rd15;
	shl.b64 	%rd74, %rd73, 2;
	add.s64 	%rd71, %rd21, %rd74;
	mov.b32 	%r363, {%rs48, %rs49};
	// begin inline asm
	{ atom.add.noftz.f16x2 %r362,[%rd71],%r363; }

	// end inline asm
$L__BB0_79:
	add.s32 	%r389, %r389, %r96;
	setp.lt.s32 	%p58, %r389, %r120;
	@%p58 bra 	$L__BB0_76;
$L__BB0_80:
	add.s32 	%r388, %r388, %r12;
	setp.lt.s32 	%p59, %r388, %r93;
	@%p59 bra 	$L__BB0_74;
$L__BB0_81:
	ret;

}


// ===== COMPILED SASS (sm_100) =====

	.target	sm_100

	.elftype	@"ET_EXEC"


//--------------------- .note.nv.tkinfo           --------------------------
	.section	.note.nv.tkinfo,"",@"SHT_NOTE"
	.sectionflags	@"SHF_NOTE_NV_TKINFO"
	.tkinfo
        /*0018*/ 	.word	0x00000002
        /*0030*/ 	.string	""
        /*0030*/ 	.string	"ptxas"
        /*0030*/ 	.string	"Cuda compilation tools, release 13.0, V13.0.88"
        /*0030*/ 	.string	"Build cuda_13.0.r13.0/compiler.36424714_0"
        /*0030*/ 	.string	"-arch sm_100 -m 64 "



//--------------------- .note.nv.cuinfo           --------------------------
	.section	.note.nv.cuinfo,"",@"SHT_NOTE"
	.sectionflags	@"SHF_NOTE_NV_CUINFO"
        /*0018*/ 	.short	0x0002
        /*001a*/ 	.short	0x0064
        /*001c*/ 	.short	0x0082
	.zero		2


//--------------------- .nv.info                  --------------------------
	.section	.nv.info,"",@"SHT_CUDA_INFO"
	.align	4


	//----- nvinfo : EIATTR_REGCOUNT
	.align		4
        /*0000*/ 	.byte	0x04, 0x2f
        /*0002*/ 	.short	(.L_1 - .L_0)
	.align		4
.L_0:
        /*0004*/ 	.word	index@(_Z37DotFeatureInteractionBackwardWmmaImplI6__halffLi1ELi4ELi16ELi16EEviiiliiiiiiii11DotBwdParamIT_XT1_EE)
        /*0008*/ 	.word	0x00000020


	//----- nvinfo : EIATTR_FRAME_SIZE
	.align		4
.L_1:
        /*000c*/ 	.byte	0x04, 0x11
        /*000e*/ 	.short	(.L_3 - .L_2)
	.align		4
.L_2:
        /*0010*/ 	.word	index@(_Z37DotFeatureInteractionBackwardWmmaImplI6__halffLi1ELi4ELi16ELi16EEviiiliiiiiiii11DotBwdParamIT_XT1_EE)
        /*0014*/ 	.word	0x00000000


	//----- nvinfo : EIATTR_MIN_STACK_SIZE
	.align		4
.L_3:
        /*0018*/ 	.byte	0x04, 0x12
        /*001a*/ 	.short	(.L_5 - .L_4)
	.align		4
.L_4:
        /*001c*/ 	.word	index@(_Z37DotFeatureInteractionBackwardWmmaImplI6__halffLi1ELi4ELi16ELi16EEviiiliiiiiiii11DotBwdParamIT_XT1_EE)
        /*0020*/ 	.word	0x00000000
.L_5:


//--------------------- .nv.compat                --------------------------
	.section	.nv.compat,"",@"SHT_CUDA_COMPAT_INFO"
	.align	4
        /*0000*/ 	.byte	0x02, 0x09, 0x00, 0x00, 0x02, 0x02, 0x01, 0x00, 0x02, 0x05, 0x05, 0x00, 0x03, 0x07, 0x01, 0x01
        /*0010*/ 	.byte	0x02, 0x03, 0x00, 0x00, 0x02, 0x06, 0x01, 0x00, 0x04, 0x0b, 0x08, 0x00, 0x09, 0x00, 0x00, 0x00
        /*0020*/ 	.byte	0x00, 0x00, 0x00, 0x00


//--------------------- .nv.info._Z37DotFeatureInteractionBackwardWmmaImplI6__halffLi1ELi4ELi16ELi16EEviiiliiiiiiii11DotBwdParamIT_XT1_EE --------------------------
	.section	.nv.info._Z37DotFeatureInteractionBackwardWmmaImplI6__halffLi1ELi4ELi16ELi16EEviiiliiiiiiii11DotBwdParamIT_XT1_EE,"",@"SHT_CUDA_INFO"
	.sectionflags	@""
	.align	4


	//----- nvinfo : EIATTR_CUDA_API_VERSION
	.align		4
        /*0000*/ 	.byte	0x04, 0x37
        /*0002*/ 	.short	(.L_7 - .L_6)
.L_6:
        /*0004*/ 	.word	0x00000082


	//----- nvinfo : EIATTR_KPARAM_INFO
	.align		4
.L_7:
        /*0008*/ 	.byte	0x04, 0x17
        /*000a*/ 	.short	(.L_9 - .L_8)
.L_8:
        /*000c*/ 	.word	0x00000000
        /*0010*/ 	.short	0x000c
        /*0012*/ 	.short	0x0038
        /*0014*/ 	.byte	0x00, 0xf0, 0x61, 0x01


	//----- nvinfo : EIATTR_KPARAM_INFO
	.align		4
.L_9:
        /*0018*/ 	.byte	0x04, 0x17
        /*001a*/ 	.short	(.L_11 - .L_10)
.L_10:
        /*001c*/ 	.word	0x00000000
        /*0020*/ 	.short	0x000b
        /*0022*/ 	.short	0x0034
        /*0024*/ 	.byte	0x00, 0xf0, 0x11, 0x00


	//----- nvinfo : EIATTR_KPARAM_INFO
	.align		4
.L_11:
        /*0028*/ 	.byte	0x04, 0x17
        /*002a*/ 	.short	(.L_13 - .L_12)
.L_12:
        /*002c*/ 	.word	0x00000000
        /*0030*/ 	.short	0x000a
        /*0032*/ 	.short	0x0030
        /*0034*/ 	.byte	0x00, 0xf0, 0x11, 0x00


	//----- nvinfo : EIATTR_KPARAM_INFO
	.align		4
.L_13:
        /*0038*/ 	.byte	0x04, 0x17
        /*003a*/ 	.short	(.L_15 - .L_14)
.L_14:
        /*003c*/ 	.word	0x00000000
        /*0040*/ 	.short	0x0009
        /*0042*/ 	.short	0x002c
        /*0044*/ 	.byte	0x00, 0xf0, 0x11, 0x00


	//----- nvinfo : EIATTR_KPARAM_INFO
	.align		4
.L_15:
        /*0048*/ 	.byte	0x04, 0x17
        /*004a*/ 	.short	(.L_17 - .L_16)
.L_16:
        /*004c*/ 	.word	0x00000000
        /*0050*/ 	.short	0x0008
        /*0052*/ 	.short	0x0028
        /*0054*/ 	.byte	0x00, 0xf0, 0x11, 0x00


	//----- nvinfo : EIATTR_KPARAM_INFO
	.align		4
.L_17:
        /*0058*/ 	.byte	0x04, 0x17
        /*005a*/ 	.short	(.L_19 - .L_18)
.L_18:
        /*005c*/ 	.word	0x00000000
        /*0060*/ 	.short	0x0007
        /*0062*/ 	.short	0x0024
        /*0064*/ 	.byte	0x00, 0xf0, 0x11, 0x00


	//----- nvinfo : EIATTR_KPARAM_INFO
	.align		4
.L_19:
        /*0068*/ 	.byte	0x04, 0x17
        /*006a*/ 	.short	(.L_21 - .L_20)
.L_20:
        /*006c*/ 	.word	0x00000000
        /*0070*/ 	.short	0x0006
        /*0072*/ 	.short	0x0020
        /*0074*/ 	.byte	0x00, 0xf0, 0x11, 0x00


	//----- nvinfo : EIATTR_KPARAM_INFO
	.align		4
.L_21:
        /*0078*/ 	.byte	0x04, 0x17
        /*007a*/ 	.short	(.L_23 - .L_22)
.L_22:
        /*007c*/ 	.word	0x00000000
        /*0080*/ 	.short	0x0005
        /*0082*/ 	.short	0x001c
        /*0084*/ 	.byte	0x00, 0xf0, 0x11, 0x00


	//----- nvinfo : EIATTR_KPARAM_INFO
	.align		4
.L_23:
        /*0088*/ 	.byte	0x04, 0x17
        /*008a*/ 	.short	(.L_25 - .L_24)
.L_24:
        /*008c*/ 	.word	0x00000000
        /*0090*/ 	.short	0x0004
        /*0092*/ 	.short	0x0018
        /*0094*/ 	.byte	0x00, 0xf0, 0x11, 0x00


	//----- nvinfo : EIATTR_KPARAM_INFO
	.align		4
.L_25:
        /*0098*/ 	.byte	0x04, 0x17
        /*009a*/ 	.short	(.L_27 - .L_26)
.L_26:
        /*009c*/ 	.word	0x00000000
        /*00a0*/ 	.short	0x0003
        /*00a2*/ 	.short	0x0010
        /*00a4*/ 	.byte	0x00, 0xf0, 0x21, 0x00


	//----- nvinfo : EIATTR_KPARAM_INFO
	.align		4
.L_27:
        /*00a8*/ 	.byte	0x04, 0x17
        /*00aa*/ 	.short	(.L_29 - .L_28)
.L_28:
        /*00ac*/ 	.word	0x00000000
        /*00b0*/ 	.short	0x0002
        /*00b2*/ 	.short	0x0008
        /*00b4*/ 	.byte	0x00, 0xf0, 0x11, 0x00


	//----- nvinfo : EIATTR_KPARAM_INFO
	.align		4
.L_29:
        /*00b8*/ 	.byte	0x04, 0x17
        /*00ba*/ 	.short	(.L_31 - .L_30)
.L_30:
        /*00bc*/ 	.word	0x00000000
        /*00c0*/ 	.short	0x0001
        /*00c2*/ 	.short	0x0004
        /*00c4*/ 	.byte	0x00, 0xf0, 0x11, 0x00


	//----- nvinfo : EIATTR_KPARAM_INFO
	.align		4
.L_31:
        /*00c8*/ 	.byte	0x04, 0x17
        /*00ca*/ 	.short	(.L_33 - .L_32)
.L_32:
        /*00cc*/ 	.word	0x00000000
        /*00d0*/ 	.short	0x0000
        /*00d2*/ 	.short	0x0000
        /*00d4*/ 	.byte	0x00, 0xf0, 0x11, 0x00


	//----- nvinfo : EIATTR_SPARSE_MMA_MASK
	.align		4
.L_33:
        /*00d8*/ 	.byte	0x03, 0x50
        /*00da*/ 	.short	0x0000


	//----- nvinfo : EIATTR_WMMA_USED
	.align		4
        /*00dc*/ 	.byte	0x01, 0x2b
	.zero		2


	//----- nvinfo : EIATTR_MAXREG_COUNT
	.align		4
        /*00e0*/ 	.byte	0x03, 0x1b
        /*00e2*/ 	.short	0x00ff


	//----- nvinfo : EIATTR_NUM_BARRIERS
	.align		4
        /*00e4*/ 	.byte	0x02, 0x4c
        /*00e6*/ 	.byte	0x01
	.zero		1


	//----- nvinfo : EIATTR_MERCURY_ISA_VERSION
	.align		4
        /*00e8*/ 	.byte	0x03, 0x5f
        /*00ea*/ 	.short	0x0101


	//----- nvinfo : EIATTR_VRC_CTA_INIT_COUNT
	.align		4
        /*00ec*/ 	.byte	0x02, 0x4a
	.zero		1
	.zero		1


	//----- nvinfo : EIATTR_EXIT_INSTR_OFFSETS
	.align		4
        /*00f0*/ 	.byte	0x04, 0x1c
        /*00f2*/ 	.short	(.L_35 - .L_34)


	//   ....[0]....
.L_34:
        /*00f4*/ 	.word	0x00002650


	//   ....[1]....
        /*00f8*/ 	.word	0x00002b50


	//----- nvinfo : EIATTR_CRS_STACK_SIZE
	.align		4
.L_35:
        /*00fc*/ 	.byte	0x04, 0x1e
        /*00fe*/ 	.short	(.L_37 - .L_36)
.L_36:
        /*0100*/ 	.word	0x00000000


	//----- nvinfo : EIATTR_CBANK_PARAM_SIZE
	.align		4
.L_37:
        /*0104*/ 	.byte	0x03, 0x19
        /*0106*/ 	.short	0x0090


	//----- nvinfo : EIATTR_PARAM_CBANK
	.align		4
        /*0108*/ 	.byte	0x04, 0x0a
        /*010a*/ 	.short	(.L_39 - .L_38)
	.align		4
.L_38:
        /*010c*/ 	.word	index@(.nv.constant0._Z37DotFeatureInteractionBackwardWmmaImplI6__halffLi1ELi4ELi16ELi16EEviiiliiiiiiii11DotBwdParamIT_XT1_EE)
        /*0110*/ 	.short	0x0380
        /*0112*/ 	.short	0x0090


	//----- nvinfo : EIATTR_SW_WAR
	.align		4
.L_39:
        /*0114*/ 	.byte	0x04, 0x36
        /*0116*/ 	.short	(.L_41 - .L_40)
.L_40:
        /*0118*/ 	.word	0x00000008
.L_41:


//--------------------- .nv.callgraph             --------------------------
	.section	.nv.callgraph,"",@"SHT_CUDA_CALLGRAPH"
	.align	4
	.sectionentsize	8
	.align		4
        /*0000*/ 	.word	0x00000000
	.align		4
        /*0004*/ 	.word	0xffffffff
	.align		4
        /*0008*/ 	.word	0x00000000
	.align		4
        /*000c*/ 	.word	0xfffffffe
	.align		4
        /*0010*/ 	.word	0x00000000
	.align		4
        /*0014*/ 	.word	0xfffffffd
	.align		4
        /*0018*/ 	.word	0x00000000
	.align		4
        /*001c*/ 	.word	0xfffffffc


//--------------------- .text._Z37DotFeatureInteractionBackwardWmmaImplI6__halffLi1ELi4ELi16ELi16EEviiiliiiiiiii11DotBwdParamIT_XT1_EE --------------------------
	.section	.text._Z37DotFeatureInteractionBackwardWmmaImplI6__halffLi1ELi4ELi16ELi16EEviiiliiiiiiii11DotBwdParamIT_XT1_EE,"ax",@progbits
	.align	128
        .global         _Z37DotFeatureInteractionBackwardWmmaImplI6__halffLi1ELi4ELi16ELi16EEviiiliiiiiiii11DotBwdParamIT_XT1_EE
        .type           _Z37DotFeatureInteractionBackwardWmmaImplI6__halffLi1ELi4ELi16ELi16EEviiiliiiiiiii11DotBwdParamIT_XT1_EE,@function
        .size           _Z37DotFeatureInteractionBackwardWmmaImplI6__halffLi1ELi4ELi16ELi16EEviiiliiiiiiii11DotBwdParamIT_XT1_EE,(.L_x_74 - _Z37DotFeatureInteractionBackwardWmmaImplI6__halffLi1ELi4ELi16ELi16EEviiiliiiiiiii11DotBwdParamIT_XT1_EE)
        .other          _Z37DotFeatureInteractionBackwardWmmaImplI6__halffLi1ELi4ELi16ELi16EEviiiliiiiiiii11DotBwdParamIT_XT1_EE,@"STO_CUDA_ENTRY STV_DEFAULT"
_Z37DotFeatureInteractionBackwardWmmaImplI6__halffLi1ELi4ELi16ELi16EEviiiliiiiiiii11DotBwdParamIT_XT1_EE:
.text._Z37DotFeatureInteractionBackwardWmmaImplI6__halffLi1ELi4ELi16ELi16EEviiiliiiiiiii11DotBwdParamIT_XT1_EE:
[----:B------:R-:W-:Y:S01]  /*0000*/  LDC R1, c[0x0][0x37c] ;  /* 0x0000df00ff017b82 */ /* 0x000fe20000000800 */
[----:B------:R-:W0:Y:S07]  /*0010*/  S2R R3, SR_TID.Y ;  /* 0x0000000000037919 */ /* 0x000e2e0000002200 */
[----:B------:R-:W1:Y:S01]  /*0020*/  LDC R15, c[0x0][0x3e0] ;  /* 0x0000f800ff0f7b82 */ /* 0x000e620000000800 */
[----:B------:R-:W0:Y:S01]  /*0030*/  LDCU UR12, c[0x0][0x360] ;  /* 0x00006c00ff0c77ac */ /* 0x000e220008000800 */
[----:B------:R-:W-:Y:S01]  /*0040*/  BSSY.RECONVERGENT B0, `(.L_x_0) ;  /* 0x000001f000007945 */ /* 0x000fe20003800200 */
[----:B------:R-:W0:Y:S01]  /*0050*/  S2R R21, SR_TID.X ;  /* 0x0000000000157919 */ /* 0x000e220000002100 */
[----:B------:R-:W2:Y:S04]  /*0060*/  LDCU UR4, c[0x0][0x3a8] ;  /* 0x00007500ff0477ac */ /* 0x000ea80008000800 */
[----:B------:R-:W3:Y:S01]  /*0070*/  S2UR UR13, SR_CTAID.X ;  /* 0x00000000000d79c3 */ /* 0x000ee20000002500 */
[----:B------:R-:W2:Y:S01]  /*0080*/  LDCU UR7, c[0x0][0x398] ;  /* 0x00007300ff0777ac */ /* 0x000ea20008000800 */
[----:B------:R-:W4:Y:S06]  /*0090*/  LDCU.64 UR10, c[0x0][0x358] ;  /* 0x00006b00ff0a77ac */ /* 0x000f2c0008000a00 */
[----:B------:R-:W3:Y:S08]  /*00a0*/  LDC R7, c[0x0][0x3a4] ;  /* 0x0000e900ff077b82 */ /* 0x000ef00000000800 */
[----:B------:R-:W5:Y:S01]  /*00b0*/  LDC.64 R4, c[0x0][0x3b8] ;  /* 0x0000ee00ff047b82 */ /* 0x000f620000000a00 */
[----:B--2---:R-:W-:Y:S01]  /*00c0*/  UIMAD UR4, UR4, UR7, URZ ;  /* 0x00000007040472a4 */ /* 0x004fe2000f8e02ff */
[----:B0-----:R-:W-:-:S05]  /*00d0*/  IMAD R0, R3, UR12, R21 ;  /* 0x0000000c03007c24 */ /* 0x001fca000f8e0215 */
[----:B-1----:R-:W-:Y:S01]  /*00e0*/  ISETP.GE.AND P0, PT, R0, R15, PT ;  /* 0x0000000f0000720c */ /* 0x002fe20003f06270 */
[----:B---3--:R-:W-:-:S04]  /*00f0*/  IMAD R7, R7, UR13, RZ ;  /* 0x0000000d07077c24 */ /* 0x008fc8000f8e02ff */
[----:B-----5:R-:W-:-:S08]  /*0100*/  IMAD.WIDE R4, R7, 0x2, R4 ;  /* 0x0000000207047825 */ /* 0x020fd000078e0204 */
[----:B----4-:R-:W-:Y:S05]  /*0110*/  @P0 BRA `(.L_x_1) ;  /* 0x0000000000440947 */ /* 0x010fea0003800000 */
[----:B------:R-:W0:Y:S01]  /*0120*/  LDC.64 R6, c[0x0][0x3d8] ;  /* 0x0000f600ff067b82 */ /* 0x000e220000000a00 */
[----:B------:R-:W1:Y:S01]  /*0130*/  LDCU.64 UR8, c[0x0][0x3d8] ;  /* 0x00007b00ff0877ac */ /* 0x000e620008000a00 */
[----:B------:R-:W-:-:S06]  /*0140*/  IMAD R9, R15, UR13, RZ ;  /* 0x0000000d0f097c24 */ /* 0x000fcc000f8e02ff */
[----:B------:R-:W2:Y:S01]  /*0150*/  LDC R13, c[0x0][0x364] ;  /* 0x0000d900ff0d7b82 */ /* 0x000ea20000000800 */
[----:B-1----:R-:W-:-:S04]  /*0160*/  ISETP.NE.U32.AND P0, PT, RZ, UR8, PT ;  /* 0x00000008ff007c0c */ /* 0x002fc8000bf05070 */
[----:B------:R-:W-:Y:S01]  /*0170*/  ISETP.NE.AND.EX P0, PT, RZ, UR9, PT, P0 ;  /* 0x00000009ff007c0c */ /* 0x000fe2000bf05300 */
[----:B0-----:R-:W-:-:S03]  /*0180*/  IMAD.WIDE R6, R9, 0x2, R6 ;  /* 0x0000000209067825 */ /* 0x001fc600078e0206 */
[----:B------:R-:W-:Y:S02]  /*0190*/  SEL R10, R6, RZ, P0 ;  /* 0x000000ff060a7207 */ /* 0x000fe40000000000 */
[----:B------:R-:W-:Y:S01]  /*01a0*/  SEL R11, R7, RZ, P0 ;  /* 0x000000ff070b7207 */ /* 0x000fe20000000000 */
[----:B--2---:R-:W-:-:S07]  /*01b0*/  IMAD R13, R13, UR12, RZ ;  /* 0x0000000c0d0d7c24 */ /* 0x004fce000f8e02ff */
.L_x_2:
[----:B0-----:R-:W-:-:S06]  /*01c0*/  IMAD.WIDE R8, R0, 0x2, R4 ;  /* 0x0000000200087825 */ /* 0x001fcc00078e0204 */
[----:B------:R-:W2:Y:S01]  /*01d0*/  LDG.E.U16 R9, desc[UR10][R8.64] ;  /* 0x0000000a08097981 */ /* 0x000ea2000c1e1500 */
[----:B------:R-:W-:-:S04]  /*01e0*/  IMAD.WIDE R6, R0, 0x2, R10 ;  /* 0x0000000200067825 */ /* 0x000fc800078e020a */
[----:B------:R-:W-:-:S05]  /*01f0*/  IMAD.IADD R0, R13, 0x1, R0 ;  /* 0x000000010d007824 */ /* 0x000fca00078e0200 */
[----:B------:R-:W-:Y:S01]  /*0200*/  ISETP.GE.AND P0, PT, R0, R15, PT ;  /* 0x0000000f0000720c */ /* 0x000fe20003f06270 */
[----:B--2---:R0:W-:-:S12]  /*0210*/  STG.E.U16 desc[UR10][R6.64], R9 ;  /* 0x0000000906007986 */ /* 0x0041d8000c10150a */
[----:B------:R-:W-:Y:S05]  /*0220*/  @!P0 BRA `(.L_x_2) ;  /* 0xfffffffc00e48947 */ /* 0x000fea000383ffff */
.L_x_1:
[----:B------:R-:W-:Y:S05]  /*0230*/  BSYNC.RECONVERGENT B0 ;  /* 0x0000000000007941 */ /* 0x000fea0003800200 */
.L_x_0:
[----:B------:R-:W1:Y:S01]  /*0240*/  S2UR UR6, SR_CgaCtaId ;  /* 0x00000000000679c3 */ /* 0x000e620000008800 */
[----:B------:R-:W-:Y:S01]  /*0250*/  ISETP.GE.AND P0, PT, R3, UR7, PT ;  /* 0x0000000703007c0c */ /* 0x000fe2000bf06270 */
[----:B------:R-:W-:Y:S01]  /*0260*/  UMOV UR5, 0x400 ;  /* 0x0000040000057882 */ /* 0x000fe20000000000 */
[----:B------:R-:W2:Y:S01]  /*0270*/  LDCU UR9, c[0x0][0x3b0] ;  /* 0x00007600ff0977ac */ /* 0x000ea20008000800 */
[----:B------:R-:W-:Y:S01]  /*0280*/  BSSY.RECONVERGENT B0, `(.L_x_3) ;  /* 0x0000042000007945 */ /* 0x000fe20003800200 */
[----:B------:R-:W-:Y:S01]  /*0290*/  IMAD.WIDE R4, R15, 0x2, R4 ;  /* 0x000000020f047825 */ /* 0x000fe200078e0204 */
[----:B------:R-:W3:Y:S01]  /*02a0*/  LDCU UR14, c[0x0][0x398] ;  /* 0x00007300ff0e77ac */ /* 0x000ee20008000800 */
[----:B------:R-:W4:Y:S01]  /*02b0*/  LDCU UR8, c[0x0][0x408] ;  /* 0x00008100ff0877ac */ /* 0x000f220008000800 */
[----:B-1----:R-:W-:-:S04]  /*02c0*/  ULEA UR5, UR6, UR5, 0x18 ;  /* 0x0000000506057291 */ /* 0x002fc8000f8ec0ff */
[----:B------:R-:W-:Y:S02]  /*02d0*/  ULEA UR4, UR4, UR5, 0x1 ;  /* 0x0000000504047291 */ /* 0x000fe4000f8e08ff */
[----:B--234-:R-:W-:Y:S10]  /*02e0*/  @P0 BRA `(.L_x_4) ;  /* 0x0000000000ec0947 */ /* 0x01cff40003800000 */
[----:B------:R-:W1:Y:S01]  /*02f0*/  LDC R2, c[0x0][0x3b4] ;  /* 0x0000ed00ff027b82 */ /* 0x000e620000000800 */
[----:B0-----:R-:W-:-:S07]  /*0300*/  IMAD.MOV.U32 R9, RZ, RZ, R3 ;  /* 0x000000ffff097224 */ /* 0x001fce00078e0003 */
[----:B------:R-:W0:Y:S01]  /*0310*/  LDC R0, c[0x0][0x364] ;  /* 0x0000d900ff007b82 */ /* 0x000e220000000800 */
[----:B-1----:R-:W-:-:S07]  /*0320*/  LEA R2, R2, 0xffffffff, 0x1 ;  /* 0xffffffff02027811 */ /* 0x002fce00078e08ff */
.L_x_12:
[----:B-1----:R-:W1:Y:S01]  /*0330*/  LDCU UR6, c[0x0][0x398] ;  /* 0x00007300ff0677ac */ /* 0x002e620008000800 */
[----:B------:R-:W-:Y:S01]  /*0340*/  BSSY.RECONVERGENT B1, `(.L_x_5) ;  /* 0x0000032000017945 */ /* 0x000fe20003800200 */
[----:B-1----:R-:W-:-:S05]  /*0350*/  IMAD.U32 R10, RZ, RZ, UR6 ;  /* 0x00000006ff0a7e24 */ /* 0x002fca000f8e00ff */
[----:B------:R-:W-:-:S13]  /*0360*/  ISETP.GE.U32.AND P0, PT, R21, R10, PT ;  /* 0x0000000a1500720c */ /* 0x000fda0003f06070 */
[----:B------:R-:W-:Y:S05]  /*0370*/  @P0 BRA `(.L_x_6) ;  /* 0x0000000000b80947 */ /* 0x000fea0003800000 */
[----:B------:R-:W1:Y:S01]  /*0380*/  LDC R14, c[0x0][0x3b4] ;  /* 0x0000ed00ff0e7b82 */ /* 0x000e620000000800 */
[--C-:B------:R-:W-:Y:S02]  /*0390*/  IMAD R6, R9, R9, R9.reuse ;  /* 0x0000000909067224 */ /* 0x100fe400078e0209 */
[----:B------:R-:W-:-:S03]  /*03a0*/  IMAD.IADD R8, R2, 0x1, R9 ;  /* 0x0000000102087824 */ /* 0x000fc600078e0209 */
[----:B------:R-:W-:Y:S01]  /*03b0*/  LEA.HI R6, R6, R6, RZ, 0x1 ;  /* 0x0000000606067211 */ /* 0x000fe200078f08ff */
[----:B------:R-:W-:-:S03]  /*03c0*/  IMAD R8, R8, R9, RZ ;  /* 0x0000000908087224 */ /* 0x000fc600078e02ff */
[----:B------:R-:W-:Y:S02]  /*03d0*/  LEA.HI.SX32 R7, R6, R9, 0x1f ;  /* 0x0000000906077211 */ /* 0x000fe400078ffaff */
[----:B------:R-:W-:Y:S01]  /*03e0*/  LEA.HI R11, R8, R8, RZ, 0x1 ;  /* 0x00000008080b7211 */ /* 0x000fe200078f08ff */
[----:B------:R-:W-:Y:S02]  /*03f0*/  IMAD.MOV.U32 R8, RZ, RZ, R21 ;  /* 0x000000ffff087224 */ /* 0x000fe400078e0015 */
[----:B------:R-:W-:Y:S01]  /*0400*/  IMAD.WIDE R6, R7, 0x2, R4 ;  /* 0x0000000207067825 */ /* 0x000fe200078e0204 */
[----:B------:R-:W-:-:S07]  /*0410*/  SHF.R.S32.HI R11, RZ, 0x1, R11 ;  /* 0x00000001ff0b7819 */ /* 0x000fce000001140b */
.L_x_11:
[----:B------:R-:W-:Y:S01]  /*0420*/  VIMNMX R10, PT, PT, R8, R9, !PT ;  /* 0x00000009080a7248 */ /* 0x000fe20007fe0100 */
[----:B------:R-:W-:Y:S01]  /*0430*/  BSSY.RECONVERGENT B2, `(.L_x_7) ;  /* 0x000001b000027945 */ /* 0x000fe20003800200 */
[----:B------:R-:W-:Y:S02]  /*0440*/  PRMT R12, RZ, 0x7610, R12 ;  /* 0x00007610ff0c7816 */ /* 0x000fe4000000000c */
[----:B------:R-:W-:-:S13]  /*0450*/  ISETP.GE.AND P0, PT, R10, UR8, PT ;  /* 0x000000080a007c0c */ /* 0x000fda000bf06270 */
[----:B------:R-:W-:Y:S05]  /*0460*/  @P0 BRA `(.L_x_8) ;  /* 0x00000000005c0947 */ /* 0x000fea0003800000 */
[----:B------:R-:W-:-:S13]  /*0470*/  ISETP.GE.AND P0, PT, R8, R9, PT ;  /* 0x000000090800720c */ /* 0x000fda0003f06270 */
[----:B------:R-:W-:Y:S05]  /*0480*/  @P0 BRA `(.L_x_9) ;  /* 0x0000000000100947 */ /* 0x000fea0003800000 */
[----:B------:R-:W-:-:S05]  /*0490*/  IADD3 R13, PT, PT, R11, R8, RZ ;  /* 0x000000080b0d7210 */ /* 0x000fca0007ffe0ff */
[----:B------:R-:W-:-:S06]  /*04a0*/  IMAD.WIDE R12, R13, 0x2, R4 ;  /* 0x000000020d0c7825 */ /* 0x000fcc00078e0204 */
[----:B------:R2:W5:Y:S01]  /*04b0*/  LDG.E.U16 R12, desc[UR10][R12.64] ;  /* 0x0000000a0c0c7981 */ /* 0x000562000c1e1500 */
[----:B------:R-:W-:Y:S05]  /*04c0*/  BRA `(.L_x_8) ;  /* 0x0000000000447947 */ /* 0x000fea0003800000 */
.L_x_9:
[----:B------:R-:W-:-:S13]  /*04d0*/  ISETP.GE.AND P0, PT, R9, R8, PT ;  /* 0x000000080900720c */ /* 0x000fda0003f06270 */
[----:B------:R-:W-:Y:S05]  /*04e0*/  @P0 BRA `(.L_x_10) ;  /* 0x00000000001c0947 */ /* 0x000fea0003800000 */
[----:B------:R-:W-:-:S04]  /*04f0*/  IMAD.IADD R13, R2, 0x1, R8 ;  /* 0x00000001020d7824 */ /* 0x000fc800078e0208 */
[----:B------:R-:W-:-:S05]  /*0500*/  IMAD R13, R13, R8, RZ ;  /* 0x000000080d0d7224 */ /* 0x000fca00078e02ff */
[----:B------:R-:W-:-:S04]  /*0510*/  LEA.HI R10, R13, R13, RZ, 0x1 ;  /* 0x0000000d0d0a7211 */ /* 0x000fc800078f08ff */
[----:B------:R-:W-:-:S05]  /*0520*/  LEA.HI.SX32 R13, R10, R9, 0x1f ;  /* 0x000000090a0d7211 */ /* 0x000fca00078ffaff */
[----:B------:R-:W-:-:S06]  /*0530*/  IMAD.WIDE R12, R13, 0x2, R4 ;  /* 0x000000020d0c7825 */ /* 0x000fcc00078e0204 */
[----:B------:R3:W5:Y:S01]  /*0540*/  LDG.E.U16 R12, desc[UR10][R12.64] ;  /* 0x0000000a0c0c7981 */ /* 0x000762000c1e1500 */
[----:B------:R-:W-:Y:S05]  /*0550*/  BRA `(.L_x_8) ;  /* 0x0000000000207947 */ /* 0x000fea0003800000 */
.L_x_10:
[----:B------:R-:W-:Y:S02]  /*0560*/  ISETP.NE.AND P0, PT, R9, R8, PT ;  /* 0x000000080900720c */ /* 0x000fe40003f05270 */
[----:B------:R-:W-:Y:S02]  /*0570*/  PRMT R12, RZ, 0x7610, R12 ;  /* 0x00007610ff0c7816 */ /* 0x000fe4000000000c */
[----:B-1----:R-:W-:-:S13]  /*0580*/  ISETP.NE.OR P0, PT, R14, 0x1, P0 ;  /* 0x000000010e00780c */ /* 0x002fda0000705670 */
[----:B------:R-:W-:Y:S05]  /*0590*/  @P0 BRA `(.L_x_8) ;  /* 0x0000000000100947 */ /* 0x000fea0003800000 */
[----:B------:R-:W2:Y:S01]  /*05a0*/  LDG.E.U16 R13, desc[UR10][R6.64] ;  /* 0x0000000a060d7981 */ /* 0x000ea2000c1e1500 */
[----:B------:R-:W2:Y:S02]  /*05b0*/  I2F.F16 R10, 0x2 ;  /* 0x00000002000a7906 */ /* 0x000ea40000200c00 */
[----:B--2---:R-:W-:-:S05]  /*05c0*/  HMUL2 R10, R13.H0_H0, R10.H0_H0 ;  /* 0x2000000a0d0a7232 */ /* 0x004fca0000000800 */
[----:B------:R-:W-:-:S07]  /*05d0*/  PRMT R12, R10, 0x7610, R12 ;  /* 0x000076100a0c7816 */ /* 0x000fce000000000c */
.L_x_8:
[----:B------:R-:W-:Y:S05]  /*05e0*/  BSYNC.RECONVERGENT B2 ;  /* 0x0000000000027941 */ /* 0x000fea0003800200 */
.L_x_7:
[----:B------:R-:W-:Y:S02]  /*05f0*/  IMAD R10, R9, UR9, R8 ;  /* 0x00000009090a7c24 */ /* 0x000fe4000f8e0208 */
[----:B------:R-:W-:-:S03]  /*0600*/  VIADD R8, R8, UR12 ;  /* 0x0000000c08087c36 */ /* 0x000fc60008000000 */
[----:B--23--:R-:W-:Y:S01]  /*0610*/  LEA R13, R10, UR4, 0x1 ;  /* 0x000000040a0d7c11 */ /* 0x00cfe2000f8e08ff */
[----:B------:R-:W-:-:S04]  /*0620*/  IMAD.U32 R10, RZ, RZ, UR14 ;  /* 0x0000000eff0a7e24 */ /* 0x000fc8000f8e00ff */
[----:B-----5:R2:W-:Y:S01]  /*0630*/  STS.U16 [R13], R12 ;  /* 0x0000000c0d007388 */ /* 0x0205e20000000400 */
[----:B------:R-:W-:-:S13]  /*0640*/  ISETP.GE.AND P0, PT, R8, R10, PT ;  /* 0x0000000a0800720c */ /* 0x000fda0003f06270 */
[----:B--2---:R-:W-:Y:S05]  /*0650*/  @!P0 BRA `(.L_x_11) ;  /* 0xfffffffc00708947 */ /* 0x004fea000383ffff */
.L_x_6:
[----:B------:R-:W-:Y:S05]  /*0660*/  BSYNC.RECONVERGENT B1 ;  /* 0x0000000000017941 */ /* 0x000fea0003800200 */
.L_x_5:
[----:B0-----:R-:W-:-:S05]  /*0670*/  IMAD.IADD R9, R0, 0x1, R9 ;  /* 0x0000000100097824 */ /* 0x001fca00078e0209 */
[----:B------:R-:W-:-:S13]  /*0680*/  ISETP.GE.AND P0, PT, R9, R10, PT ;  /* 0x0000000a0900720c */ /* 0x000fda0003f06270 */
[----:B------:R-:W-:Y:S05]  /*0690*/  @!P0 BRA `(.L_x_12) ;  /* 0xfffffffc00248947 */ /* 0x000fea000383ffff */
.L_x_4:
[----:B------:R-:W-:Y:S05]  /*06a0*/  BSYNC.RECONVERGENT B0 ;  /* 0x0000000000007941 */ /* 0x000fea0003800200 */
.L_x_3:
[----:B------:R-:W2:Y:S01]  /*06b0*/  LDCU UR7, c[0x0][0x39c] ;  /* 0x00007380ff0777ac */ /* 0x000ea20008000800 */
[----:B------:R-:W3:Y:S01]  /*06c0*/  LDC R5, c[0x0][0x400] ;  /* 0x00010000ff057b82 */ /* 0x000ee20000000800 */
[----:B------:R-:W-:Y:S01]  /*06d0*/  BSSY.RECONVERGENT B1, `(.L_x_13) ;  /* 0x0000088000017945 */ /* 0x000fe20003800200 */
[----:B------:R-:W4:Y:S01]  /*06e0*/  LDCU UR16, c[0x0][0x39c] ;  /* 0x00007380ff1077ac */ /* 0x000f220008000800 */
[----:B------:R-:W0:Y:S05]  /*06f0*/  LDCU UR18, c[0x0][0x39c] ;  /* 0x00007380ff1277ac */ /* 0x000e2a0008000800 */
[----:B------:R-:W5:Y:S01]  /*0700*/  LDC.64 R28, c[0x0][0x3f8] ;  /* 0x0000fe00ff1c7b82 */ /* 0x000f620000000a00 */
[----:B------:R-:W0:Y:S01]  /*0710*/  LDCU UR17, c[0x0][0x404] ;  /* 0x00008080ff1177ac */ /* 0x000e220008000800 */
[----:B------:R-:W0:Y:S01]  /*0720*/  LDCU UR9, c[0x0][0x3e8] ;  /* 0x00007d00ff0977ac */ /* 0x000e220008000800 */
[----:B--2---:R-:W-:Y:S01]  /*0730*/  ISETP.GE.AND P0, PT, R21, UR7, PT ;  /* 0x0000000715007c0c */ /* 0x004fe2000bf06270 */
[----:B------:R-:W2:Y:S01]  /*0740*/  LDCU.64 UR14, c[0x0][0x3c0] ;  /* 0x00007800ff0e77ac */ /* 0x000ea20008000a00 */
[----:B---3--:R-:W-:-:S04]  /*0750*/  IMAD R5, R5, UR13, RZ ;  /* 0x0000000d05057c24 */ /* 0x008fc8000f8e02ff */
[----:B-----5:R-:W-:-:S07]  /*0760*/  IMAD.WIDE R28, R5, 0x4, R28 ;  /* 0x00000004051c7825 */ /* 0x020fce00078e021c */
[----:B0-2-4-:R-:W-:Y:S05]  /*0770*/  @P0 BRA `(.L_x_14) ;  /* 0x0000000400f40947 */ /* 0x015fea0003800000 */
[----:B------:R-:W0:Y:S01]  /*0780*/  LDCU UR8, c[0x0][0x40c] ;  /* 0x00008180ff0877ac */ /* 0x000e220008000800 */
[----:B------:R-:W2:Y:S01]  /*0790*/  LDC R12, c[0x0][0x3e4] ;  /* 0x0000f900ff0c7b82 */ /* 0x000ea20000000800 */
[----:B------:R-:W-:Y:S01]  /*07a0*/  IMAD.SHL.U32 R2, R3, 0x2, RZ ;  /* 0x0000000203027824 */ /* 0x000fe200078e00ff */
[----:B------:R-:W-:-:S06]  /*07b0*/  UIMAD UR6, UR13, UR7, URZ ;  /* 0x000000070d0672a4 */ /* 0x000fcc000f8e02ff */
[----:B------:R-:W3:Y:S01]  /*07c0*/  LDC R0, c[0x0][0x364] ;  /* 0x0000d900ff007b82 */ /* 0x000ee20000000800 */
[----:B0-----:R-:W-:Y:S01]  /*07d0*/  UISETP.GE.AND UP0, UPT, UR8, 0x1, UPT ;  /* 0x000000010800788c */ /* 0x001fe2000bf06270 */
[----:B--2---:R-:W-:-:S08]  /*07e0*/  IMAD R12, R12, UR6, RZ ;  /* 0x000000060c0c7c24 */ /* 0x004fd0000f8e02ff */
[----:B------:R-:W-:Y:S05]  /*07f0*/  BRA.U !UP0, `(.L_x_15) ;  /* 0x00000005083c7547 */ /* 0x000fea000b800000 */
[----:B------:R-:W-:Y:S01]  /*0800*/  BSSY.RECONVERGENT B0, `(.L_x_16) ;  /* 0x000004d000007945 */ /* 0x000fe20003800200 */
[----:B------:R-:W-:Y:S02]  /*0810*/  SHF.R.S32.HI R11, RZ, 0x1f, R12 ;  /* 0x0000001fff0b7819 */ /* 0x000fe4000001140c */
[----:B------:R-:W-:-:S07]  /*0820*/  MOV R10, R21 ;  /* 0x00000015000a7202 */ /* 0x000fce0000000f00 */
.L_x_27:
[----:B0-----:R-:W0:Y:S01]  /*0830*/  LDCU UR6, c[0x0][0x3e4] ;  /* 0x00007c80ff0677ac */ /* 0x001e220008000800 */
[----:B------:R-:W-:Y:S01]  /*0840*/  BSSY.RECONVERGENT B2, `(.L_x_17) ;  /* 0x0000021000027945 */ /* 0x000fe20003800200 */
[----:B0-----:R-:W-:-:S13]  /*0850*/  ISETP.GE.AND P0, PT, R2, UR6, PT ;  /* 0x0000000602007c0c */ /* 0x001fda000bf06270 */
[----:B-12-4-:R-:W-:Y:S05]  /*0860*/  @P0 BRA `(.L_x_18) ;  /* 0x0000000000780947 */ /* 0x016fea0003800000 */
[----:B------:R-:W0:Y:S01]  /*0870*/  LDC R9, c[0x0][0x3ac] ;  /* 0x0000eb00ff097b82 */ /* 0x000e220000000800 */
[----:B------:R-:W-:-:S07]  /*0880*/  IMAD.MOV.U32 R13, RZ, RZ, R2 ;  /* 0x000000ffff0d7224 */ /* 0x000fce00078e0002 */
[----:B------:R-:W2:Y:S02]  /*0890*/  LDC R8, c[0x0][0x3e4] ;  /* 0x0000f900ff087b82 */ /* 0x000ea40000000800 */
.L_x_21:
[----:B--2---:R-:W-:Y:S01]  /*08a0*/  ISETP.GE.AND P0, PT, R13, R8, PT ;  /* 0x000000080d00720c */ /* 0x004fe20003f06270 */
[----:B------:R-:W-:-:S12]  /*08b0*/  BSSY.RECONVERGENT B3, `(.L_x_19) ;  /* 0x0000016000037945 */ /* 0x000fd80003800200 */
[----:B------:R-:W-:Y:S05]  /*08c0*/  @P0 BRA `(.L_x_20) ;  /* 0x0000000000500947 */ /* 0x000fea0003800000 */
[C---:B------:R-:W-:Y:S02]  /*08d0*/  VIADD R5, R13.reuse, 0x1 ;  /* 0x000000010d057836 */ /* 0x040fe40000000000 */
[----:B------:R-:W-:-:S03]  /*08e0*/  IMAD R16, R13, UR16, R10 ;  /* 0x000000100d107c24 */ /* 0x000fc6000f8e020a */
[----:B------:R-:W-:Y:S02]  /*08f0*/  ISETP.GE.AND P0, PT, R5, R8, PT ;  /* 0x000000080500720c */ /* 0x000fe40003f06270 */
[----:B------:R-:W-:-:S11]  /*0900*/  IADD3 R7, P1, PT, R12, R16, RZ ;  /* 0x000000100c077210 */ /* 0x000fd60007f3e0ff */
[C---:B------:R-:W-:Y:S01]  /*0910*/  @!P0 VIADD R4, R16.reuse, UR16 ;  /* 0x0000001010048c36 */ /* 0x040fe20008000000 */
[-C--:B------:R-:W-:Y:S02]  /*0920*/  LEA.HI.X.SX32 R16, R16, R11.reuse, 0x1, P1 ;  /* 0x0000000b10107211 */ /* 0x080fe400008f0eff */
[C---:B------:R-:W-:Y:S02]  /*0930*/  LEA R6, P1, R7.reuse, UR14, 0x3 ;  /* 0x0000000e07067c11 */ /* 0x040fe4000f8218ff */
[----:B------:R-:W-:Y:S02]  /*0940*/  @!P0 IADD3 R5, P2, PT, R12, R4, RZ ;  /* 0x000000040c058210 */ /* 0x000fe40007f5e0ff */
[----:B------:R-:W-:Y:S02]  /*0950*/  LEA.HI.X R7, R7, UR15, R16, 0x3, P1 ;  /* 0x0000000f07077c11 */ /* 0x000fe400088f1c10 */
[----:B-1----:R-:W-:Y:S02]  /*0960*/  @!P0 LEA.HI.X.SX32 R14, R4, R11, 0x1, P2 ;  /* 0x0000000b040e8211 */ /* 0x002fe400010f0eff */
[----:B------:R-:W-:-:S02]  /*0970*/  @!P0 LEA R4, P2, R5, UR14, 0x3 ;  /* 0x0000000e05048c11 */ /* 0x000fc4000f8418ff */
[----:B------:R-:W2:Y:S02]  /*0980*/  LDG.E.64 R6, desc[UR10][R6.64] ;  /* 0x0000000a06067981 */ /* 0x000ea4000c1e1b00 */
[----:B------:R-:W-:-:S06]  /*0990*/  @!P0 LEA.HI.X R5, R5, UR15, R14, 0x3, P2 ;  /* 0x0000000f05058c11 */ /* 0x000fcc00090f1c0e */
[----:B------:R-:W4:Y:S01]  /*09a0*/  @!P0 LDG.E.64 R4, desc[UR10][R4.64] ;  /* 0x0000000a04048981 */ /* 0x000f22000c1e1b00 */
[----:B------:R-:W-:-:S04]  /*09b0*/  VIADD R14, R13, UR9 ;  /* 0x000000090d0e7c36 */ /* 0x000fc80008000000 */
[----:B0-----:R-:W-:-:S05]  /*09c0*/  IMAD R14, R14, R9, R10 ;  /* 0x000000090e0e7224 */ /* 0x001fca00078e020a */
[----:B------:R-:W-:-:S05]  /*09d0*/  LEA R16, R14, UR5, 0x3 ;  /* 0x000000050e107c11 */ /* 0x000fca000f8e18ff */
[----:B------:R-:W-:Y:S01]  /*09e0*/  @!P0 IMAD R14, R9, 0x8, R16 ;  /* 0x00000008090e8824 */ /* 0x000fe200078e0210 */
[----:B--2---:R2:W-:Y:S04]  /*09f0*/  STS.64 [R16], R6 ;  /* 0x0000000610007388 */ /* 0x0045e80000000a00 */
[----:B----4-:R2:W-:Y:S02]  /*0a00*/  @!P0 STS.64 [R14], R4 ;  /* 0x000000040e008388 */ /* 0x0105e40000000a00 */
.L_x_20:
[----:B------:R-:W-:Y:S05]  /*0a10*/  BSYNC.RECONVERGENT B3 ;  /* 0x0000000000037941 */ /* 0x000fea0003800200 */
.L_x_19:
[----:B---3--:R-:W-:-:S04]  /*0a20*/  LEA R13, R0, R13, 0x1 ;  /* 0x0000000d000d7211 */ /* 0x008fc800078e08ff */
[----:B------:R-:W-:-:S13]  /*0a30*/  ISETP.GE.AND P0, PT, R13, R8, PT ;  /* 0x000000080d00720c */ /* 0x000fda0003f06270 */
[----:B------:R-:W-:Y:S05]  /*0a40*/  @!P0 BRA `(.L_x_21) ;  /* 0xfffffffc00948947 */ /* 0x000fea000383ffff */
.L_x_18:
[----:B------:R-:W-:Y:S05]  /*0a50*/  BSYNC.RECONVERGENT B2 ;  /* 0x0000000000027941 */ /* 0x000fea0003800200 */
.L_x_17:
[----:B------:R-:W4:Y:S01]  /*0a60*/  LDCU UR6, c[0x0][0x400] ;  /* 0x00008000ff0677ac */ /* 0x000f220008000800 */
[----:B------:R-:W-:Y:S01]  /*0a70*/  BSSY.RECONVERGENT B2, `(.L_x_22) ;  /* 0x0000021000027945 */ /* 0x000fe20003800200 */
[----:B----4-:R-:W-:-:S13]  /*0a80*/  ISETP.GE.AND P0, PT, R2, UR6, PT ;  /* 0x0000000602007c0c */ /* 0x010fda000bf06270 */
[----:B------:R-:W-:Y:S05]  /*0a90*/  @P0 BRA `(.L_x_23) ;  /* 0x0000000000780947 */ /* 0x000fea0003800000 */
[----:B------:R-:W4:Y:S01]  /*0aa0*/  LDC R13, c[0x0][0x3ac] ;  /* 0x0000eb00ff0d7b82 */ /* 0x000f220000000800 */
[----:B------:R-:W-:-:S07]  /*0ab0*/  IMAD.MOV.U32 R15, RZ, RZ, R2 ;  /* 0x000000ffff0f7224 */ /* 0x000fce00078e0002 */
[----:B-12---:R-:W1:Y:S08]  /*0ac0*/  LDC R14, c[0x0][0x400] ;  /* 0x00010000ff0e7b82 */ /* 0x006e700000000800 */
[----:B------:R-:W2:Y:S02]  /*0ad0*/  LDC.64 R4, c[0x0][0x3f0] ;  /* 0x0000fc00ff047b82 */ /* 0x000ea40000000a00 */
.L_x_26:
[----:B-1----:R-:W-:Y:S01]  /*0ae0*/  ISETP.GE.AND P0, PT, R15, R14, PT ;  /* 0x0000000e0f00720c */ /* 0x002fe20003f06270 */
[----:B------:R-:W-:-:S12]  /*0af0*/  BSSY.RECONVERGENT B3, `(.L_x_24) ;  /* 0x0000015000037945 */ /* 0x000fd80003800200 */
[----:B------:R-:W-:Y:S05]  /*0b00*/  @P0 BRA `(.L_x_25) ;  /* 0x00000000004c0947 */ /* 0x000fea0003800000 */
[C---:B------:R-:W-:Y:S01]  /*0b10*/  VIADD R7, R15.reuse, 0x1 ;  /* 0x000000010f077836 */ /* 0x040fe20000000000 */
[----:B------:R-:W1:Y:S01]  /*0b20*/  LDCU UR6, c[0x0][0x39c] ;  /* 0x00007380ff0677ac */ /* 0x000e620008000800 */
[----:B------:R-:W-:-:S03]  /*0b30*/  IMAD.WIDE R16, R15, 0x4, R28 ;  /* 0x000000040f107825 */ /* 0x000fc600078e021c */
[----:B------:R-:W-:Y:S02]  /*0b40*/  ISETP.GE.AND P0, PT, R7, R14, PT ;  /* 0x0000000e0700720c */ /* 0x000fe40003f06270 */
[----:B------:R-:W1:Y:S11]  /*0b50*/  LDG.E R7, desc[UR10][R16.64] ;  /* 0x0000000a10077981 */ /* 0x000e76000c1e1900 */
[----:B0-----:R-:W5:Y:S01]  /*0b60*/  @!P0 LDG.E R9, desc[UR10][R16.64+0x4] ;  /* 0x0000040a10098981 */ /* 0x001f62000c1e1900 */
[----:B-1----:R-:W-:-:S04]  /*0b70*/  IMAD R7, R7, UR6, R10 ;  /* 0x0000000607077c24 */ /* 0x002fc8000f8e020a */
[----:B--2---:R-:W-:-:S06]  /*0b80*/  IMAD.WIDE R6, R7, 0x8, R4 ;  /* 0x0000000807067825 */ /* 0x004fcc00078e0204 */
[----:B------:R-:W2:Y:S01]  /*0b90*/  LDG.E.64 R6, desc[UR10][R6.64] ;  /* 0x0000000a06067981 */ /* 0x000ea2000c1e1b00 */
[----:B-----5:R-:W-:Y:S01]  /*0ba0*/  @!P0 IMAD R9, R9, UR6, R10 ;  /* 0x0000000609098c24 */ /* 0x020fe2000f8e020a */
[----:B------:R-:W0:Y:S03]  /*0bb0*/  LDCU UR6, c[0x0][0x404] ;  /* 0x00008080ff0677ac */ /* 0x000e260008000800 */
[----:B------:R-:W-:-:S06]  /*0bc0*/  @!P0 IMAD.WIDE R8, R9, 0x8, R4 ;  /* 0x0000000809088825 */ /* 0x000fcc00078e0204 */
[----:B------:R-:W5:Y:S01]  /*0bd0*/  @!P0 LDG.E.64 R8, desc[UR10][R8.64] ;  /* 0x0000000a08088981 */ /* 0x000f62000c1e1b00 */
[----:B0-----:R-:W-:-:S04]  /*0be0*/  VIADD R18, R15, UR6 ;  /* 0x000000060f127c36 */ /* 0x001fc80008000000 */
[----:B----4-:R-:W-:-:S05]  /*0bf0*/  IMAD R18, R18, R13, R10 ;  /* 0x0000000d12127224 */ /* 0x010fca00078e020a */
[----:B------:R-:W-:-:S05]  /*0c00*/  LEA R18, R18, UR5, 0x3 ;  /* 0x0000000512127c11 */ /* 0x000fca000f8e18ff */
[----:B------:R-:W-:Y:S01]  /*0c10*/  @!P0 IMAD R16, R13, 0x8, R18 ;  /* 0x000000080d108824 */ /* 0x000fe200078e0212 */
[----:B--2---:R1:W-:Y:S04]  /*0c20*/  STS.64 [R18], R6 ;  /* 0x0000000612007388 */ /* 0x0043e80000000a00 */
[----:B-----5:R1:W-:Y:S02]  /*0c30*/  @!P0 STS.64 [R16], R8 ;  /* 0x0000000810008388 */ /* 0x0203e40000000a00 */
.L_x_25:
[----:B------:R-:W-:Y:S05]  /*0c40*/  BSYNC.RECONVERGENT B3 ;  /* 0x0000000000037941 */ /* 0x000fea0003800200 */
.L_x_24:
[----:B---3--:R-:W-:-:S05]  /*0c50*/  IMAD R15, R0, 0x2, R15 ;  /* 0x00000002000f7824 */ /* 0x008fca00078e020f */
[----:B------:R-:W-:-:S13]  /*0c60*/  ISETP.GE.AND P0, PT, R15, R14, PT ;  /* 0x0000000e0f00720c */ /* 0x000fda0003f06270 */
[----:B------:R-:W-:Y:S05]  /*0c70*/  @!P0 BRA `(.L_x_26) ;  /* 0xfffffffc00988947 */ /* 0x000fea000383ffff */
.L_x_23:
[----:B------:R-:W-:Y:S05]  /*0c80*/  BSYNC.RECONVERGENT B2 ;  /* 0x0000000000027941 */ /* 0x000fea0003800200 */
.L_x_22:
[----:B------:R-:W5:Y:S01]  /*0c90*/  LDCU UR6, c[0x0][0x39c] ;  /* 0x00007380ff0677ac */ /* 0x000f620008000800 */
[----:B------:R-:W-:-:S04]  /*0ca0*/  IADD3 R10, PT, PT, R10, UR12, RZ ;  /* 0x0000000c0a0a7c10 */ /* 0x000fc8000fffe0ff */
[----:B-----5:R-:W-:-:S13]  /*0cb0*/  ISETP.GE.AND P0, PT, R10, UR6, PT ;  /* 0x000000060a007c0c */ /* 0x020fda000bf06270 */
[----:B------:R-:W-:Y:S05]  /*0cc0*/  @!P0 BRA `(.L_x_27) ;  /* 0xfffffff800d88947 */ /* 0x000fea000383ffff */
[----:B------:R-:W-:Y:S05]  /*0cd0*/  BSYNC.RECONVERGENT B0 ;  /* 0x0000000000007941 */ /* 0x000fea0003800200 */
.L_x_16:
[----:B------:R-:W-:Y:S05]  /*0ce0*/  BRA `(.L_x_14) ;  /* 0x0000000000987947 */ /* 0x000fea0003800000 */
.L_x_15:
[----:B------:R-:W-:-:S07]  /*0cf0*/  IMAD.MOV.U32 R8, RZ, RZ, R21 ;  /* 0x000000ffff087224 */ /* 0x000fce00078e0015 */
.L_x_33:
[----:B0-----:R-:W0:Y:S01]  /*0d00*/  LDCU UR6, c[0x0][0x400] ;  /* 0x00008000ff0677ac */ /* 0x001e220008000800 */
[----:B------:R-:W-:Y:S01]  /*0d10*/  BSSY.RECONVERGENT B0, `(.L_x_28) ;  /* 0x000001f000007945 */ /* 0x000fe20003800200 */
[----:B0-----:R-:W-:-:S13]  /*0d20*/  ISETP.GE.AND P0, PT, R2, UR6, PT ;  /* 0x0000000602007c0c */ /* 0x001fda000bf06270 */
[----:B--2-4-:R-:W-:Y:S05]  /*0d30*/  @P0 BRA `(.L_x_29) ;  /* 0x0000000000700947 */ /* 0x014fea0003800000 */
[----:B------:R-:W0:Y:S01]  /*0d40*/  LDC R9, c[0x0][0x3ac] ;  /* 0x0000eb00ff097b82 */ /* 0x000e220000000800 */
[----:B------:R-:W-:-:S07]  /*0d50*/  IMAD.MOV.U32 R11, RZ, RZ, R2 ;  /* 0x000000ffff0b7224 */ /* 0x000fce00078e0002 */
[----:B------:R-:W2:Y:S08]  /*0d60*/  LDC R10, c[0x0][0x400] ;  /* 0x00010000ff0a7b82 */ /* 0x000eb00000000800 */
[----:B------:R-:W4:Y:S02]  /*0d70*/  LDC.64 R4, c[0x0][0x3f0] ;  /* 0x0000fc00ff047b82 */ /* 0x000f240000000a00 */
.L_x_32:
[----:B--2---:R-:W-:Y:S01]  /*0d80*/  ISETP.GE.AND P0, PT, R11, R10, PT ;  /* 0x0000000a0b00720c */ /* 0x004fe20003f06270 */
[----:B------:R-:W-:-:S12]  /*0d90*/  BSSY.RECONVERGENT B2, `(.L_x_30) ;  /* 0x0000013000027945 */ /* 0x000fd80003800200 */
[----:B------:R-:W-:Y:S05]  /*0da0*/  @P0 BRA `(.L_x_31) ;  /* 0x0000000000440947 */ /* 0x000fea0003800000 */
[C---:B------:R-:W-:Y:S02]  /*0db0*/  VIADD R7, R11.reuse, 0x1 ;  /* 0x000000010b077836 */ /* 0x040fe40000000000 */
[----:B-1----:R-:W-:-:S03]  /*0dc0*/  IMAD.WIDE R14, R11, 0x4, R28 ;  /* 0x000000040b0e7825 */ /* 0x002fc600078e021c */
[----:B------:R-:W-:Y:S02]  /*0dd0*/  ISETP.GE.AND P0, PT, R7, R10, PT ;  /* 0x0000000a0700720c */ /* 0x000fe40003f06270 */
[----:B------:R-:W2:Y:S11]  /*0de0*/  LDG.E R7, desc[UR10][R14.64] ;  /* 0x0000000a0e077981 */ /* 0x000eb6000c1e1900 */
[----:B------:R-:W5:Y:S01]  /*0df0*/  @!P0 LDG.E R13, desc[UR10][R14.64+0x4] ;  /* 0x0000040a0e0d8981 */ /* 0x000f62000c1e1900 */
[----:B--2---:R-:W-:-:S04]  /*0e00*/  IMAD R7, R7, UR18, R8 ;  /* 0x0000001207077c24 */ /* 0x004fc8000f8e0208 */
[----:B----4-:R-:W-:-:S06]  /*0e10*/  IMAD.WIDE R6, R7, 0x8, R4 ;  /* 0x0000000807067825 */ /* 0x010fcc00078e0204 */
[----:B------:R-:W2:Y:S01]  /*0e20*/  LDG.E.64 R6, desc[UR10][R6.64] ;  /* 0x0000000a06067981 */ /* 0x000ea2000c1e1b00 */
[----:B-----5:R-:W-:-:S04]  /*0e30*/  @!P0 IMAD R13, R13, UR18, R8 ;  /* 0x000000120d0d8c24 */ /* 0x020fc8000f8e0208 */
[----:B------:R-:W-:-:S06]  /*0e40*/  @!P0 IMAD.WIDE R12, R13, 0x8, R4 ;  /* 0x000000080d0c8825 */ /* 0x000fcc00078e0204 */
[----:B------:R-:W4:Y:S01]  /*0e50*/  @!P0 LDG.E.64 R12, desc[UR10][R12.64] ;  /* 0x0000000a0c0c8981 */ /* 0x000f22000c1e1b00 */
[----:B------:R-:W-:-:S04]  /*0e60*/  VIADD R16, R11, UR17 ;  /* 0x000000110b107c36 */ /* 0x000fc80008000000 */
[----:B0-----:R-:W-:-:S05]  /*0e70*/  IMAD R16, R16, R9, R8 ;  /* 0x0000000910107224 */ /* 0x001fca00078e0208 */
[----:B------:R-:W-:-:S05]  /*0e80*/  LEA R18, R16, UR5, 0x3 ;  /* 0x0000000510127c11 */ /* 0x000fca000f8e18ff */
[----:B------:R-:W-:Y:S01]  /*0e90*/  @!P0 IMAD R16, R9, 0x8, R18 ;  /* 0x0000000809108824 */ /* 0x000fe200078e0212 */
[----:B--2---:R2:W-:Y:S04]  /*0ea0*/  STS.64 [R18], R6 ;  /* 0x0000000612007388 */ /* 0x0045e80000000a00 */
[----:B----4-:R2:W-:Y:S02]  /*0eb0*/  @!P0 STS.64 [R16], R12 ;  /* 0x0000000c10008388 */ /* 0x0105e40000000a00 */
.L_x_31:
[----:B------:R-:W-:Y:S05]  /*0ec0*/  BSYNC.RECONVERGENT B2 ;  /* 0x0000000000027941 */ /* 0x000fea0003800200 */
.L_x_30:
[----:B---3--:R-:W-:-:S04]  /*0ed0*/  LEA R11, R0, R11, 0x1 ;  /* 0x0000000b000b7211 */ /* 0x008fc800078e08ff */
[----:B------:R-:W-:-:S13]  /*0ee0*/  ISETP.GE.AND P0, PT, R11, R10, PT ;  /* 0x0000000a0b00720c */ /* 0x000fda0003f06270 */
[----:B------:R-:W-:Y:S05]  /*0ef0*/  @!P0 BRA `(.L_x_32) ;  /* 0xfffffffc00a08947 */ /* 0x000fea000383ffff */
.L_x_29:
[----:B------:R-:W-:Y:S05]  /*0f00*/  BSYNC.RECONVERGENT B0 ;  /* 0x0000000000007941 */ /* 0x000fea0003800200 */
.L_x_28:
[----:B------:R-:W5:Y:S01]  /*0f10*/  LDCU UR6, c[0x0][0x39c] ;  /* 0x00007380ff0677ac */ /* 0x000f620008000800 */
[----:B------:R-:W-:-:S05]  /*0f20*/  VIADD R8, R8, UR12 ;  /* 0x0000000c08087c36 */ /* 0x000fca0008000000 */
[----:B-----5:R-:W-:-:S13]  /*0f30*/  ISETP.GE.AND P0, PT, R8, UR6, PT ;  /* 0x0000000608007c0c */ /* 0x020fda000bf06270 */
[----:B------:R-:W-:Y:S05]  /*0f40*/  @!P0 BRA `(.L_x_33) ;  /* 0xfffffffc006c8947 */ /* 0x000fea000383ffff */
.L_x_14:
[----:B------:R-:W-:Y:S05]  /*0f50*/  BSYNC.RECONVERGENT B1 ;  /* 0x0000000000017941 */ /* 0x000fea0003800200 */
.L_x_13:
[----:B------:R-:W3:Y:S01]  /*0f60*/  LDCU UR6, c[0x0][0x408] ;  /* 0x00008100ff0677ac */ /* 0x000ee20008000800 */
[----:B------:R-:W-:Y:S01]  /*0f70*/  BSSY.RECONVERGENT B0, `(.L_x_34) ;  /* 0x0000017000007945 */ /* 0x000fe20003800200 */
[----:B------:R-:W5:Y:S01]  /*0f80*/  LDCU UR7, c[0x0][0x398] ;  /* 0x00007300ff0777ac */ /* 0x000f620008000800 */
[----:B---3--:R-:W-:-:S05]  /*0f90*/  VIADD R0, R3, UR6 ;  /* 0x0000000603007c36 */ /* 0x008fca0008000000 */
[----:B-----5:R-:W-:-:S13]  /*0fa0*/  ISETP.GE.AND P0, PT, R0, UR7, PT ;  /* 0x0000000700007c0c */ /* 0x020fda000bf06270 */
[----:B------:R-:W-:Y:S05]  /*0fb0*/  @P0 BRA `(.L_x_35) ;  /* 0x0000000000480947 */ /* 0x000fea0003800000 */
[----:B-12---:R-:W1:Y:S02]  /*0fc0*/  LDC R7, c[0x0][0x364] ;  /* 0x0000d900ff077b82 */ /* 0x006e640000000800 */
.L_x_39:
[----:B----4-:R-:W2:Y:S01]  /*0fd0*/  LDC R4, c[0x0][0x3a0] ;  /* 0x0000e800ff047b82 */ /* 0x010ea20000000800 */
[----:B------:R-:W-:Y:S01]  /*0fe0*/  BSSY.RECONVERGENT B1, `(.L_x_36) ;  /* 0x000000b000017945 */ /* 0x000fe20003800200 */
[----:B--2---:R-:W-:-:S13]  /*0ff0*/  ISETP.GE.AND P0, PT, R21, R4, PT ;  /* 0x000000041500720c */ /* 0x004fda0003f06270 */
[----:B------:R-:W-:Y:S05]  /*1000*/  @P0 BRA `(.L_x_37) ;  /* 0x0000000000200947 */ /* 0x000fea0003800000 */
[----:B------:R-:W2:Y:S01]  /*1010*/  LDC R6, c[0x0][0x3ac] ;  /* 0x0000eb00ff067b82 */ /* 0x000ea20000000800 */
[----:B------:R-:W-:-:S07]  /*1020*/  IMAD.MOV.U32 R5, RZ, RZ, R21 ;  /* 0x000000ffff057224 */ /* 0x000fce00078e0015 */
.L_x_38:
[----:B--2---:R-:W-:Y:S02]  /*1030*/  IMAD R2, R0, R6, R5 ;  /* 0x0000000600027224 */ /* 0x004fe400078e0205 */
[----:B------:R-:W-:-:S03]  /*1040*/  VIADD R5, R5, UR12 ;  /* 0x0000000c05057c36 */ /* 0x000fc60008000000 */
[----:B------:R-:W-:Y:S02]  /*1050*/  LEA R2, R2, UR5, 0x3 ;  /* 0x0000000502027c11 */ /* 0x000fe4000f8e18ff */
[----:B------:R-:W-:-:S03]  /*1060*/  ISETP.GE.AND P0, PT, R5, R4, PT ;  /* 0x000000040500720c */ /* 0x000fc60003f06270 */
[----:B------:R3:W-:Y:S10]  /*1070*/  STS.64 [R2], RZ ;  /* 0x000000ff02007388 */ /* 0x0007f40000000a00 */
[----:B---3--:R-:W-:Y:S05]  /*1080*/  @!P0 BRA `(.L_x_38) ;  /* 0xfffffffc00e88947 */ /* 0x008fea000383ffff */
.L_x_37:
[----:B------:R-:W-:Y:S05]  /*1090*/  BSYNC.RECONVERGENT B1 ;  /* 0x0000000000017941 */ /* 0x000fea0003800200 */
.L_x_36:
[----:B------:R-:W2:Y:S01]  /*10a0*/  LDCU UR6, c[0x0][0x398] ;  /* 0x00007300ff0677ac */ /* 0x000ea20008000800 */
[----:B-1----:R-:W-:-:S04]  /*10b0*/  IADD3 R0, PT, PT, R7, R0, RZ ;  /* 0x0000000007007210 */ /* 0x002fc80007ffe0ff */
[----:B--2---:R-:W-:-:S13]  /*10c0*/  ISETP.GE.AND P0, PT, R0, UR6, PT ;  /* 0x0000000600007c0c */ /* 0x004fda000bf06270 */
[----:B------:R-:W-:Y:S05]  /*10d0*/  @!P0 BRA `(.L_x_39) ;  /* 0xfffffffc00bc8947 */ /* 0x000fea000383ffff */
.L_x_35:
[----:B------:R-:W-:Y:S05]  /*10e0*/  BSYNC.RECONVERGENT B0 ;  /* 0x0000000000007941 */ /* 0x000fea0003800200 */
.L_x_34:
[----:B------:R-:W3:Y:S01]  /*10f0*/  LDCU UR6, c[0x0][0x408] ;  /* 0x00008100ff0677ac */ /* 0x000ee20008000800 */
[----:B------:R-:W-:Y:S01]  /*1100*/  BSSY.RECONVERGENT B0, `(.L_x_40) ;  /* 0x0000018000007945 */ /* 0x000fe20003800200 */
[----:B---3--:R-:W-:-:S13]  /*1110*/  ISETP.GE.AND P0, PT, R3, UR6, PT ;  /* 0x0000000603007c0c */ /* 0x008fda000bf06270 */
[----:B------:R-:W-:Y:S05]  /*1120*/  @P0 BRA `(.L_x_41) ;  /* 0x0000000000540947 */ /* 0x000fea0003800000 */
[----:B-12---:R-:W1:Y:S01]  /*1130*/  LDC R7, c[0x0][0x364] ;  /* 0x0000d900ff077b82 */ /* 0x006e620000000800 */
[----:B------:R-:W4:Y:S01]  /*1140*/  LDCU UR6, c[0x0][0x39c] ;  /* 0x00007380ff0677ac */ /* 0x000f220008000800 */
[----:B------:R-:W-:Y:S02]  /*1150*/  IMAD.MOV.U32 R0, RZ, RZ, R3 ;  /* 0x000000ffff007224 */ /* 0x000fe400078e0003 */
[----:B----4-:R-:W-:-:S07]  /*1160*/  VIADD R4, R21, UR6 ;  /* 0x0000000615047c36 */ /* 0x010fce0008000000 */
.L_x_45:
[----:B------:R-:W2:Y:S01]  /*1170*/  LDC R6, c[0x0][0x3a0] ;  /* 0x0000e800ff067b82 */ /* 0x000ea20000000800 */
[----:B------:R-:W-:Y:S01]  /*1180*/  BSSY.RECONVERGENT B1, `(.L_x_42) ;  /* 0x000000b000017945 */ /* 0x000fe20003800200 */
[----:B--2---:R-:W-:-:S13]  /*1190*/  ISETP.GE.AND P0, PT, R4, R6, PT ;  /* 0x000000060400720c */ /* 0x004fda0003f06270 */
[----:B------:R-:W-:Y:S05]  /*11a0*/  @P0 BRA `(.L_x_43) ;  /* 0x0000000000200947 */ /* 0x000fea0003800000 */
[----:B------:R-:W2:Y:S01]  /*11b0*/  LDC R8, c[0x0][0x3ac] ;  /* 0x0000eb00ff087b82 */ /* 0x000ea20000000800 */
[----:B------:R-:W-:-:S07]  /*11c0*/  IMAD.MOV.U32 R5, RZ, RZ, R4 ;  /* 0x000000ffff057224 */ /* 0x000fce00078e0004 */
.L_x_44:
[----:B--2---:R-:W-:Y:S02]  /*11d0*/  IMAD R2, R0, R8, R5 ;  /* 0x0000000800027224 */ /* 0x004fe400078e0205 */
[----:B------:R-:W-:-:S03]  /*11e0*/  VIADD R5, R5, UR12 ;  /* 0x0000000c05057c36 */ /* 0x000fc60008000000 */
[----:B------:R-:W-:Y:S02]  /*11f0*/  LEA R2, R2, UR5, 0x3 ;  /* 0x0000000502027c11 */ /* 0x000fe4000f8e18ff */
[----:B------:R-:W-:-:S03]  /*1200*/  ISETP.GE.AND P0, PT, R5, R6, PT ;  /* 0x000000060500720c */ /* 0x000fc60003f06270 */
[----:B------:R3:W-:Y:S10]  /*1210*/  STS.64 [R2], RZ ;  /* 0x000000ff02007388 */ /* 0x0007f40000000a00 */
[----:B---3--:R-:W-:Y:S05]  /*1220*/  @!P0 BRA `(.L_x_44) ;  /* 0xfffffffc00e88947 */ /* 0x008fea000383ffff */
.L_x_43:
[----:B------:R-:W-:Y:S05]  /*1230*/  BSYNC.RECONVERGENT B1 ;  /* 0x0000000000017941 */ /* 0x000fea0003800200 */
.L_x_42:
[----:B------:R-:W2:Y:S01]  /*1240*/  LDCU UR6, c[0x0][0x408] ;  /* 0x00008100ff0677ac */ /* 0x000ea20008000800 */
[----:B-1----:R-:W-:-:S04]  /*1250*/  IADD3 R0, PT, PT, R7, R0, RZ ;  /* 0x0000000007007210 */ /* 0x002fc80007ffe0ff */
[----:B--2---:R-:W-:-:S13]  /*1260*/  ISETP.GE.AND P0, PT, R0, UR6, PT ;  /* 0x0000000600007c0c */ /* 0x004fda000bf06270 */
[----:B------:R-:W-:Y:S05]  /*1270*/  @!P0 BRA `(.L_x_45) ;  /* 0xfffffffc00bc8947 */ /* 0x000fea000383ffff */
.L_x_41:
[----:B------:R-:W-:Y:S05]  /*1280*/  BSYNC.RECONVERGENT B0 ;  /* 0x0000000000007941 */ /* 0x000fea0003800200 */
.L_x_40:
[----:B--2-4-:R-:W2:Y:S01]  /*1290*/  LDC.64 R4, c[0x0][0x380] ;  /* 0x0000e000ff047b82 */ /* 0x014ea20000000a00 */
[----:B------:R-:W3:Y:S01]  /*12a0*/  LDCU UR5, c[0x0][0x3b0] ;  /* 0x00007600ff0577ac */ /* 0x000ee20008000800 */
[----:B------:R-:W3:Y:S02]  /*12b0*/  LDCU UR6, c[0x0][0x398] ;  /* 0x00007300ff0677ac */ /* 0x000ee40008000800 */
[----:B---3--:R-:W-:Y:S01]  /*12c0*/  UIMAD UR5, UR6, UR5, URZ ;  /* 0x00000005060572a4 */ /* 0x008fe2000f8e02ff */
[----:B--2---:R-:W-:-:S03]  /*12d0*/  IMAD R4, R5, R4, RZ ;  /* 0x0000000405047224 */ /* 0x004fc600078e02ff */
[----:B------:R-:W-:Y:S01]  /*12e0*/  ULEA UR5, UR5, UR4, 0x1 ;  /* 0x0000000405057291 */ /* 0x000fe2000f8e08ff */
[----:B------:R-:W-:Y:S01]  /*12f0*/  BAR.SYNC.DEFER_BLOCKING 0x0 ;  /* 0x0000000000007b1d */ /* 0x000fe20000010000 */
[----:B------:R-:W-:-:S13]  /*1300*/  ISETP.GE.AND P0, PT, R3, R4, PT ;  /* 0x000000040300720c */ /* 0x000fda0003f06270 */
[----:B------:R-:W-:Y:S05]  /*1310*/  @P0 BRA `(.L_x_46) ;  /* 0x0000000c00b80947 */ /* 0x000fea0003800000 */
[----:B------:R-:W2:Y:S08]  /*1320*/  LDC R20, c[0x0][0x388] ;  /* 0x0000e200ff147b82 */ /* 0x000eb00000000800 */
[----:B------:R-:W3:Y:S08]  /*1330*/  LDC R10, c[0x0][0x3a8] ;  /* 0x0000ea00ff0a7b82 */ /* 0x000ef00000000800 */
[----:B------:R-:W4:Y:S01]  /*1340*/  LDC R2, c[0x0][0x364] ;  /* 0x0000d900ff027b82 */ /* 0x000f220000000800 */
[----:B--2---:R-:W-:Y:S01]  /*1350*/  ISETP.GT.AND P0, PT, R20, RZ, PT ;  /* 0x000000ff1400720c */ /* 0x004fe20003f04270 */
[----:B---3--:R-:W-:-:S12]  /*1360*/  IMAD.SHL.U32 R0, R10, 0x10, RZ ;  /* 0x000000100a007824 */ /* 0x008fd800078e00ff */
[----:B------:R-:W-:Y:S05]  /*1370*/  @P0 BRA `(.L_x_47) ;  /* 0x0000000000bc0947 */ /* 0x000fea0003800000 */
[-C--:B-1----:R-:W-:Y:S01]  /*1380*/  IABS R6, R5.reuse ;  /* 0x0000000500067213 */ /* 0x082fe20000000000 */
[----:B------:R-:W1:Y:S01]  /*1390*/  S2R R12, SR_LANEID ;  /* 0x00000000000c7919 */ /* 0x000e620000000000 */
[----:B------:R-:W2:Y:S01]  /*13a0*/  LDC R7, c[0x0][0x384] ;  /* 0x0000e100ff077b82 */ /* 0x000ea20000000800 */
[----:B------:R-:W-:Y:S01]  /*13b0*/  SHF.R.U32.HI R10, RZ, 0x1, R10 ;  /* 0x00000001ff0a7819 */ /* 0x000fe2000001160a */
[----:B------:R-:W3:Y:S01]  /*13c0*/  I2F.RP R11, R6 ;  /* 0x00000006000b7306 */ /* 0x000ee20000209400 */
[----:B------:R-:W-:Y:S02]  /*13d0*/  ISETP.NE.AND P0, PT, R5, RZ, PT ;  /* 0x000000ff0500720c */ /* 0x000fe40003f05270 */
[----:B------:R-:W-:-:S05]  /*13e0*/  LOP3.LUT R5, RZ, R5, RZ, 0x33, !PT ;  /* 0x00000005ff057212 */ /* 0x000fca00078e33ff */
[----:B---3--:R-:W3:Y:S01]  /*13f0*/  MUFU.RCP R11, R11 ;  /* 0x0000000b000b7308 */ /* 0x008ee20000001000 */
[----:B-1----:R-:W-:Y:S02]  /*1400*/  SHF.R.U32.HI R13, RZ, 0x2, R12 ;  /* 0x00000002ff0d7819 */ /* 0x002fe4000001160c */
[----:B------:R-:W-:Y:S01]  /*1410*/  LOP3.LUT R12, R12, 0x3, RZ, 0xc0, !PT ;  /* 0x000000030c0c7812 */ /* 0x000fe200078ec0ff */
[----:B---3--:R-:W-:-:S04]  /*1420*/  VIADD R8, R11, 0xffffffe ;  /* 0x0ffffffe0b087836 */ /* 0x008fc80000000000 */
[----:B0-----:R0:W1:Y:S01]  /*1430*/  F2I.FTZ.U32.TRUNC.NTZ R9, R8 ;  /* 0x0000000800097305 */ /* 0x001062000021f000 */
[----:B------:R-:W-:Y:S02]  /*1440*/  IMAD R11, R13, R10, R12 ;  /* 0x0000000a0d0b7224 */ /* 0x000fe400078e020c */
[----:B0-----:R-:W-:Y:S02]  /*1450*/  IMAD.MOV.U32 R8, RZ, RZ, RZ ;  /* 0x000000ffff087224 */ /* 0x001fe400078e00ff */
[----:B-1----:R-:W-:-:S04]  /*1460*/  IMAD.MOV R15, RZ, RZ, -R9 ;  /* 0x000000ffff0f7224 */ /* 0x002fc800078e0a09 */
[----:B------:R-:W-:-:S04]  /*1470*/  IMAD R15, R15, R6, RZ ;  /* 0x000000060f0f7224 */ /* 0x000fc800078e02ff */
[----:B--2---:R-:W-:-:S07]  /*1480*/  IMAD.HI.U32 R8, R9, R15, R8 ;  /* 0x0000000f09087227 */ /* 0x004fce00078e0008 */
.L_x_48:
[----:B0-----:R-:W-:Y:S01]  /*1490*/  IABS R13, R3 ;  /* 0x00000003000d7213 */ /* 0x001fe20000000000 */
[----:B------:R-:W-:Y:S05]  /*14a0*/  WARPSYNC.ALL ;  /* 0x0000000000007948 */ /* 0x000fea0003800000 */
[----:B------:R-:W-:Y:S01]  /*14b0*/  IMAD.HI.U32 R9, R8, R13, RZ ;  /* 0x0000000d08097227 */ /* 0x000fe200078e00ff */
[----:B------:R-:W-:-:S04]  /*14c0*/  IABS R14, R7 ;  /* 0x00000007000e7213 */ /* 0x000fc80000000000 */
[----:B------:R-:W-:-:S05]  /*14d0*/  IADD3 R12, PT, PT, RZ, -R9, RZ ;  /* 0x80000009ff0c7210 */ /* 0x000fca0007ffe0ff */
[----:B------:R-:W-:Y:S01]  /*14e0*/  IMAD R13, R12, R14, R13 ;  /* 0x0000000e0c0d7224 */ /* 0x000fe200078e020d */
[----:B------:R-:W-:-:S04]  /*14f0*/  LOP3.LUT R12, R3, R7, RZ, 0x3c, !PT ;  /* 0x00000007030c7212 */ /* 0x000fc800078e3cff */
[----:B------:R-:W-:Y:S02]  /*1500*/  ISETP.GT.U32.AND P2, PT, R6, R13, PT ;  /* 0x0000000d0600720c */ /* 0x000fe40003f44070 */
[----:B------:R-:W-:-:S11]  /*1510*/  ISETP.GE.AND P3, PT, R12, RZ, PT ;  /* 0x000000ff0c00720c */ /* 0x000fd60003f66270 */
[----:B------:R-:W-:Y:S02]  /*1520*/  @!P2 IMAD.IADD R13, R13, 0x1, -R14 ;  /* 0x000000010d0da824 */ /* 0x000fe400078e0a0e */
[----:B------:R-:W-:-:S03]  /*1530*/  @!P2 VIADD R9, R9, 0x1 ;  /* 0x000000010909a836 */ /* 0x000fc60000000000 */
[----:B------:R-:W-:-:S13]  /*1540*/  ISETP.GE.U32.AND P1, PT, R13, R6, PT ;  /* 0x000000060d00720c */ /* 0x000fda0003f26070 */
[----:B------:R-:W-:-:S04]  /*1550*/  @P1 VIADD R9, R9, 0x1 ;  /* 0x0000000109091836 */ /* 0x000fc80000000000 */
[----:B------:R-:W-:-:S05]  /*1560*/  @!P3 IMAD.MOV R9, RZ, RZ, -R9 ;  /* 0x000000ffff09b224 */ /* 0x000fca00078e0a09 */
[----:B------:R-:W-:-:S04]  /*1570*/  SEL R9, R5, R9, !P0 ;  /* 0x0000000905097207 */ /* 0x000fc80004000000 */
[----:B------:R-:W-:-:S05]  /*1580*/  IADD3 R12, PT, PT, RZ, -R9, RZ ;  /* 0x80000009ff0c7210 */ /* 0x000fca0007ffe0ff */
[--C-:B------:R-:W-:Y:S02]  /*1590*/  IMAD R12, R12, R7, R3.reuse ;  /* 0x000000070c0c7224 */ /* 0x100fe400078e0203 */
[----:B----4-:R-:W-:Y:S02]  /*15a0*/  IMAD.IADD R3, R2, 0x1, R3 ;  /* 0x0000000102037824 */ /* 0x010fe400078e0203 */
[----:B------:R-:W-:-:S03]  /*15b0*/  IMAD.SHL.U32 R12, R12, 0x10, RZ ;  /* 0x000000100c0c7824 */ /* 0x000fc600078e00ff */
[----:B------:R-:W-:Y:S01]  /*15c0*/  ISETP.GE.AND P1, PT, R3, R4, PT ;  /* 0x000000040300720c */ /* 0x000fe20003f26270 */
[----:B------:R-:W-:-:S05]  /*15d0*/  IMAD R12, R0, R9, R12 ;  /* 0x00000009000c7224 */ /* 0x000fca00078e020c */
[----:B------:R-:W-:-:S05]  /*15e0*/  LEA R12, R12, UR5, 0x2 ;  /* 0x000000050c0c7c11 */ /* 0x000fca000f8e10ff */
[----:B------:R-:W-:-:S04]  /*15f0*/  IMAD R13, R11, 0x8, R12 ;  /* 0x000000080b0d7824 */ /* 0x000fc800078e020c */
[----:B------:R-:W-:Y:S01]  /*1600*/  IMAD R9, R10, 0x40, R13 ;  /* 0x000000400a097824 */ /* 0x000fe200078e020d */
[----:B------:R0:W-:Y:S04]  /*1610*/  STS.64 [R13], RZ ;  /* 0x000000ff0d007388 */ /* 0x0001e80000000a00 */
[----:B------:R0:W-:Y:S04]  /*1620*/  STS.64 [R9], RZ ;  /* 0x000000ff09007388 */ /* 0x0001e80000000a00 */
[----:B------:R0:W-:Y:S04]  /*1630*/  STS.64 [R13+0x20], RZ ;  /* 0x000020ff0d007388 */ /* 0x0001e80000000a00 */
[----:B------:R0:W-:Y:S01]  /*1640*/  STS.64 [R9+0x20], RZ ;  /* 0x000020ff09007388 */ /* 0x0001e20000000a00 */
[----:B------:R-:W-:Y:S05]  /*1650*/  @!P1 BRA `(.L_x_48) ;  /* 0xfffffffc008c9947 */ /* 0x000fea000383ffff */
[----:B------:R-:W-:Y:S05]  /*1660*/  BRA `(.L_x_46) ;  /* 0x0000000800e47947 */ /* 0x000fea0003800000 */
.L_x_47:
[----:B------:R-:W-:-:S07]  /*1670*/  LOP3.LUT R20, R20, 0x3, RZ, 0xc0, !PT ;  /* 0x0000000314147812 */ /* 0x000fce00078ec0ff */
.L_x_52:
[----:B-1----:R-:W1:Y:S01]  /*1680*/  LDC R8, c[0x0][0x384] ;  /* 0x0000e100ff087b82 */ /* 0x002e620000000800 */
[----:B------:R-:W-:Y:S01]  /*1690*/  IMAD.MOV.U32 R4, RZ, RZ, RZ ;  /* 0x000000ffff047224 */ /* 0x000fe200078e00ff */
[----:B------:R-:W2:Y:S01]  /*16a0*/  LDCU UR6, c[0x0][0x388] ;  /* 0x00007100ff0677ac */ /* 0x000ea20008000800 */
[----:B------:R-:W-:Y:S01]  /*16b0*/  IMAD.MOV.U32 R13, RZ, RZ, RZ ;  /* 0x000000ffff0d7224 */ /* 0x000fe200078e00ff */
[----:B--2---:R-:W-:Y:S01]  /*16c0*/  UISETP.GE.U32.AND UP0, UPT, UR6, 0x4, UPT ;  /* 0x000000040600788c */ /* 0x004fe2000bf06070 */
[----:B-1----:R-:W-:-:S04]  /*16d0*/  IABS R11, R8 ;  /* 0x00000008000b7213 */ /* 0x002fc80000000000 */
[----:B------:R-:W1:Y:S08]  /*16e0*/  I2F.RP R6, R11 ;  /* 0x0000000b00067306 */ /* 0x000e700000209400 */
[----:B-1----:R-:W1:Y:S02]  /*16f0*/  MUFU.RCP R6, R6 ;  /* 0x0000000600067308 */ /* 0x002e640000001000 */
[----:B-1----:R-:W-:-:S06]  /*1700*/  IADD3 R7, PT, PT, R6, 0xffffffe, RZ ;  /* 0x0ffffffe06077810 */ /* 0x002fcc0007ffe0ff */
[----:B------:R1:W2:Y:S02]  /*1710*/  F2I.FTZ.U32.TRUNC.NTZ R5, R7 ;  /* 0x0000000700057305 */ /* 0x0002a4000021f000 */
[----:B-1----:R-:W-:Y:S01]  /*1720*/  CS2R R6, SRZ ;  /* 0x0000000000067805 */ /* 0x002fe2000001ff00 */
[----:B--2---:R-:W-:-:S04]  /*1730*/  IMAD.MOV R0, RZ, RZ, -R5 ;  /* 0x000000ffff007224 */ /* 0x004fc800078e0a05 */
[----:B0-----:R-:W-:Y:S01]  /*1740*/  IMAD R9, R11, R0, RZ ;  /* 0x000000000b097224 */ /* 0x001fe200078e02ff */
[----:B------:R-:W-:-:S03]  /*1750*/  IABS R0, R3 ;  /* 0x0000000300007213 */ /* 0x000fc60000000000 */
[----:B------:R-:W-:-:S04]  /*1760*/  IMAD.HI.U32 R9, R5, R9, R4 ;  /* 0x0000000905097227 */ /* 0x000fc800078e0004 */
[----:B------:R-:W-:-:S04]  /*1770*/  IMAD.MOV.U32 R4, RZ, RZ, R0 ;  /* 0x000000ffff047224 */ /* 0x000fc800078e0000 */
[----:B------:R-:W-:-:S04]  /*1780*/  IMAD.HI.U32 R0, R9, R4, RZ ;  /* 0x0000000409007227 */ /* 0x000fc800078e00ff */
[----:B------:R-:W-:-:S04]  /*1790*/  IMAD.MOV R5, RZ, RZ, -R0 ;  /* 0x000000ffff057224 */ /* 0x000fc800078e0a00 */
[----:B------:R-:W-:Y:S01]  /*17a0*/  IMAD R4, R5, R11, R4 ;  /* 0x0000000b05047224 */ /* 0x000fe200078e0204 */
[----:B------:R-:W-:-:S04]  /*17b0*/  MOV R5, RZ ;  /* 0x000000ff00057202 */ /* 0x000fc80000000f00 */
[----:B------:R-:W-:-:S13]  /*17c0*/  ISETP.GT.U32.AND P1, PT, R11, R4, PT ;  /* 0x000000040b00720c */ /* 0x000fda0003f24070 */
[-C--:B------:R-:W-:Y:S01]  /*17d0*/  @!P1 IADD3 R4, PT, PT, R4, -R11.reuse, RZ ;  /* 0x8000000b04049210 */ /* 0x080fe20007ffe0ff */
[----:B------:R-:W-:Y:S01]  /*17e0*/  @!P1 VIADD R0, R0, 0x1 ;  /* 0x0000000100009836 */ /* 0x000fe20000000000 */
[----:B------:R-:W-:Y:S02]  /*17f0*/  ISETP.NE.AND P1, PT, R8, RZ, PT ;  /* 0x000000ff0800720c */ /* 0x000fe40003f25270 */
[----:B------:R-:W-:Y:S02]  /*1800*/  ISETP.GE.U32.AND P0, PT, R4, R11, PT ;  /* 0x0000000b0400720c */ /* 0x000fe40003f06070 */
[----:B------:R-:W-:Y:S02]  /*1810*/  CS2R R10, SRZ ;  /* 0x00000000000a7805 */ /* 0x000fe4000001ff00 */
[----:B------:R-:W-:-:S04]  /*1820*/  LOP3.LUT R4, R3, R8, RZ, 0x3c, !PT ;  /* 0x0000000803047212 */ /* 0x000fc800078e3cff */
[----:B------:R-:W-:Y:S01]  /*1830*/  ISETP.GE.AND P2, PT, R4, RZ, PT ;  /* 0x000000ff0400720c */ /* 0x000fe20003f46270 */
[----:B------:R-:W-:-:S04]  /*1840*/  IMAD.MOV.U32 R4, RZ, RZ, RZ ;  /* 0x000000ffff047224 */ /* 0x000fc800078e00ff */
[----:B------:R-:W-:-:S08]  /*1850*/  @P0 VIADD R0, R0, 0x1 ;  /* 0x0000000100000836 */ /* 0x000fd00000000000 */
[----:B------:R-:W-:Y:S01]  /*1860*/  @!P2 IMAD.MOV R0, RZ, RZ, -R0 ;  /* 0x000000ffff00a224 */ /* 0x000fe200078e0a00 */
[----:B------:R-:W-:Y:S02]  /*1870*/  @!P1 LOP3.LUT R0, RZ, R8, RZ, 0x33, !PT ;  /* 0x00000008ff009212 */ /* 0x000fe400078e33ff */
[----:B------:R-:W-:Y:S01]  /*1880*/  CS2R R8, SRZ ;  /* 0x0000000000087805 */ /* 0x000fe2000001ff00 */
[----:B------:R-:W-:Y:S06]  /*1890*/  BRA.U !UP0, `(.L_x_49) ;  /* 0x00000005080c7547 */ /* 0x000fec000b800000 */
[----:B------:R-:W0:Y:S01]  /*18a0*/  S2R R13, SR_LANEID ;  /* 0x00000000000d7919 */ /* 0x000e220000000000 */
[----:B------:R-:W1:Y:S01]  /*18b0*/  LDCU UR6, c[0x0][0x384] ;  /* 0x00007080ff0677ac */ /* 0x000e620008000800 */
[----:B------:R-:W2:Y:S01]  /*18c0*/  S2UR UR7, SR_CgaCtaId ;  /* 0x00000000000779c3 */ /* 0x000ea20000008800 */
[----:B------:R-:W3:Y:S01]  /*18d0*/  LDCU UR8, c[0x0][0x388] ;  /* 0x00007100ff0877ac */ /* 0x000ee20008000800 */
[----:B------:R-:W5:Y:S06]  /*18e0*/  LDCU UR14, c[0x0][0x3b0] ;  /* 0x00007600ff0e77ac */ /* 0x000f6c0008000800 */
[----:B------:R-:W4:Y:S08]  /*18f0*/  LDC R22, c[0x0][0x3a8] ;  /* 0x0000ea00ff167b82 */ /* 0x000f300000000800 */
[----:B------:R-:W5:Y:S01]  /*1900*/  LDC R15, c[0x0][0x3b0] ;  /* 0x0000ec00ff0f7b82 */ /* 0x000f620000000800 */
[----:B-1----:R-:W-:-:S03]  /*1910*/  USHF.L.U32 UR9, UR6, 0x5, URZ ;  /* 0x0000000506097899 */ /* 0x002fc600080006ff */
[----:B------:R-:W-:Y:S01]  /*1920*/  UMOV UR6, 0x400 ;  /* 0x0000040000067882 */ /* 0x000fe20000000000 */
[----:B---3--:R-:W-:Y:S02]  /*1930*/  ULOP3.LUT UR8, UR8, 0x7ffffffc, URZ, 0xc0, !UPT ;  /* 0x7ffffffc08087892 */ /* 0x008fe4000f8ec0ff */
[----:B--2---:R-:W-:Y:S02]  /*1940*/  ULEA UR6, UR7, UR6, 0x18 ;  /* 0x0000000607067291 */ /* 0x004fe4000f8ec0ff */
[----:B------:R-:W-:Y:S01]  /*1950*/  UIADD3 UR8, UPT, UPT, URZ, -UR8, URZ ;  /* 0x80000008ff087290 */ /* 0x000fe2000fffe0ff */
[----:B0-----:R-:W-:Y:S02]  /*1960*/  SHF.R.U32.HI R11, RZ, 0x3, R13 ;  /* 0x00000003ff0b7819 */ /* 0x001fe4000001160d */
[----:B------:R-:W-:-:S03]  /*1970*/  LOP3.LUT R12, R13, 0x7, RZ, 0xc0, !PT ;  /* 0x000000070d0c7812 */ /* 0x000fc600078ec0ff */
[----:B------:R-:W-:Y:S02]  /*1980*/  IMAD.U32 R25, RZ, RZ, UR8 ;  /* 0x00000008ff197e24 */ /* 0x000fe4000f8e00ff */
[----:B------:R-:W-:Y:S01]  /*1990*/  IMAD.SHL.U32 R17, R11, 0x8, RZ ;  /* 0x000000080b117824 */ /* 0x000fe200078e00ff */
[----:B------:R-:W-:-:S04]  /*19a0*/  SHF.R.U32.HI R11, RZ, 0x4, R13 ;  /* 0x00000004ff0b7819 */ /* 0x000fc8000001160d */
[----:B------:R-:W-:Y:S01]  /*19b0*/  LOP3.LUT R14, R17, 0x8, R12, 0xe2, !PT ;  /* 0x00000008110e7812 */ /* 0x000fe200078ee20c */
[----:B------:R-:W-:Y:S02]  /*19c0*/  IMAD R12, R0, UR9, RZ ;  /* 0x00000009000c7c24 */ /* 0x000fe4000f8e02ff */
[----:B------:R-:W-:Y:S02]  /*19d0*/  IMAD.SHL.U32 R11, R11, 0x8, RZ ;  /* 0x000000080b0b7824 */ /* 0x000fe400078e00ff */
[----:B-----5:R-:W-:Y:S01]  /*19e0*/  IMAD.SHL.U32 R15, R15, 0x20, RZ ;  /* 0x000000200f0f7824 */ /* 0x020fe200078e00ff */
[----:B------:R-:W-:Y:S01]  /*19f0*/  LEA R12, R3, -R12, 0x5 ;  /* 0x8000000c030c7211 */ /* 0x000fe200078e28ff */
[C-C-:B----4-:R-:W-:Y:S02]  /*1a00*/  IMAD R24, R14.reuse, R22, R11.reuse ;  /* 0x000000160e187224 */ /* 0x150fe400078e020b */
[----:B------:R-:W-:Y:S02]  /*1a10*/  IMAD R23, R14, UR14, R11 ;  /* 0x0000000e0e177c24 */ /* 0x000fe4000f8e020b */
[----:B------:R-:W-:Y:S01]  /*1a20*/  IMAD.MOV.U32 R11, RZ, RZ, RZ ;  /* 0x000000ffff0b7224 */ /* 0x000fe200078e00ff */
[----:B------:R-:W-:Y:S01]  /*1a30*/  SHF.L.U32 R24, R24, 0x1, RZ ;  /* 0x0000000118187819 */ /* 0x000fe200000006ff */
[----:B------:R-:W-:-:S02]  /*1a40*/  IMAD R26, R15, R0, UR4 ;  /* 0x000000040f1a7e24 */ /* 0x000fc4000f8e0200 */
[----:B------:R-:W-:Y:S02]  /*1a50*/  VIADD R27, R12, UR6 ;  /* 0x000000060c1b7c36 */ /* 0x000fe40008000000 */
[----:B------:R-:W-:-:S07]  /*1a60*/  IMAD.SHL.U32 R23, R23, 0x2, RZ ;  /* 0x0000000217177824 */ /* 0x000fce00078e00ff */
.L_x_50:
[----:B------:R-:W-:Y:S01]  /*1a70*/  IMAD.IADD R14, R26, 0x1, R23 ;  /* 0x000000011a0e7824 */ /* 0x000fe200078e0217 */
[----:B------:R-:W-:Y:S05]  /*1a80*/  WARPSYNC.ALL ;  /* 0x0000000000007948 */ /* 0x000fea0003800000 */
[----:B------:R-:W-:Y:S01]  /*1a90*/  IMAD.IADD R17, R27, 0x1, R24 ;  /* 0x000000011b117824 */ /* 0x000fe200078e0218 */
[----:B------:R-:W-:Y:S01]  /*1aa0*/  LDSM.16.M88.4 R12, [R14] ;  /* 0x000000000e0c783b */ /* 0x000fe20000000200 */
[----:B------:R-:W-:-:S04]  /*1ab0*/  VIADD R25, R25, 0x4 ;  /* 0x0000000419197836 */ /* 0x000fc80000000000 */
[----:B------:R-:W0:Y:S01]  /*1ac0*/  LDSM.16.MT88.4 R16, [R17] ;  /* 0x000000001110783b */ /* 0x000e220000004200 */
[----:B------:R-:W-:Y:S01]  /*1ad0*/  ISETP.NE.AND P0, PT, R25, RZ, PT ;  /* 0x000000ff1900720c */ /* 0x000fe20003f05270 */
[C---:B0-----:R-:W-:Y:S08]  /*1ae0*/  HMMA.16816.F32 R4, R12.reuse, R16, R4 ;  /* 0x000000100c04723c */ /* 0x041ff00000001804 */
[----:B------:R-:W-:Y:S01]  /*1af0*/  HMMA.16816.F32 R8, R12, R18, R8 ;  /* 0x000000120c08723c */ /* 0x000fe20000001808 */
[----:B------:R-:W-:Y:S01]  /*1b00*/  IMAD R13, R22, 0x20, R27 ;  /* 0x00000020160d7824 */ /* 0x000fe200078e021b */
[----:B------:R-:W-:-:S03]  /*1b10*/  IADD3 R12, PT, PT, R23, 0x20, R26 ;  /* 0x00000020170c7810 */ /* 0x000fc60007ffe01a */
[----:B------:R-:W-:-:S03]  /*1b20*/  IMAD.IADD R16, R13, 0x1, R24 ;  /* 0x000000010d107824 */ /* 0x000fc600078e0218 */
[----:B------:R-:W-:Y:S04]  /*1b30*/  LDSM.16.M88.4 R12, [R12] ;  /* 0x000000000c0c783b */ /* 0x000fe80000000200 */
[----:B------:R-:W0:Y:S02]  /*1b40*/  LDSM.16.MT88.4 R16, [R16] ;  /* 0x000000001010783b */ /* 0x000e240000004200 */
[C---:B0-----:R-:W-:Y:S08]  /*1b50*/  HMMA.16816.F32 R4, R12.reuse, R16, R4 ;  /* 0x000000100c04723c */ /* 0x041ff00000001804 */
[----:B------:R-:W-:Y:S01]  /*1b60*/  HMMA.16816.F32 R8, R12, R18, R8 ;  /* 0x000000120c08723c */ /* 0x000fe20000001808 */
[----:B------:R-:W-:-:S02]  /*1b70*/  LEA R13, R22, R27, 0x6 ;  /* 0x0000001b160d7211 */ /* 0x000fc400078e30ff */
[----:B------:R-:W-:-:S03]  /*1b80*/  IADD3 R14, PT, PT, R23, 0x40, R26 ;  /* 0x00000040170e7810 */ /* 0x000fc60007ffe01a */
[----:B------:R-:W-:-:S03]  /*1b90*/  IMAD.IADD R17, R13, 0x1, R24 ;  /* 0x000000010d117824 */ /* 0x000fc600078e0218 */
[----:B------:R-:W-:Y:S04]  /*1ba0*/  LDSM.16.M88.4 R12, [R14] ;  /* 0x000000000e0c783b */ /* 0x000fe80000000200 */
[----:B------:R-:W0:Y:S02]  /*1bb0*/  LDSM.16.MT88.4 R16, [R17] ;  /* 0x000000001110783b */ /* 0x000e240000004200 */
[C---:B0-----:R-:W-:Y:S08]  /*1bc0*/  HMMA.16816.F32 R4, R12.reuse, R16, R4 ;  /* 0x000000100c04723c */ /* 0x041ff00000001804 */
[----:B------:R-:W-:Y:S01]  /*1bd0*/  HMMA.16816.F32 R8, R12, R18, R8 ;  /* 0x000000120c08723c */ /* 0x000fe20000001808 */
[C-C-:B------:R-:W-:Y:S01]  /*1be0*/  IMAD R13, R22.reuse, 0x60, R27.reuse ;  /* 0x00000060160d7824 */ /* 0x140fe200078e021b */
[----:B------:R-:W-:Y:S01]  /*1bf0*/  IADD3 R12, PT, PT, R23, 0x60, R26 ;  /* 0x00000060170c7810 */ /* 0x000fe20007ffe01a */
[----:B------:R-:W-:Y:S01]  /*1c00*/  IMAD R27, R22, 0x80, R27 ;  /* 0x00000080161b7824 */ /* 0x000fe200078e021b */
[----:B------:R-:W-:Y:S01]  /*1c10*/  IADD3 R26, PT, PT, R26, 0x80, RZ ;  /* 0x000000801a1a7810 */ /* 0x000fe20007ffe0ff */
[----:B------:R-:W-:-:S03]  /*1c20*/  IMAD.IADD R16, R13, 0x1, R24 ;  /* 0x000000010d107824 */ /* 0x000fc600078e0218 */
[----:B------:R-:W-:Y:S04]  /*1c30*/  LDSM.16.M88.4 R12, [R12] ;  /* 0x000000000c0c783b */ /* 0x000fe80000000200 */
[----:B------:R-:W0:Y:S02]  /*1c40*/  LDSM.16.MT88.4 R16, [R16] ;  /* 0x000000001010783b */ /* 0x000e240000004200 */
[C---:B0-----:R-:W-:Y:S08]  /*1c50*/  HMMA.16816.F32 R4, R12.reuse, R16, R4 ;  /* 0x000000100c04723c */ /* 0x041ff00000001804 */
[----:B------:R-:W-:Y:S01]  /*1c60*/  HMMA.16816.F32 R8, R12, R18, R8 ;  /* 0x000000120c08723c */ /* 0x000fe20000001808 */
[----:B------:R-:W-:-:S04]  /*1c70*/  NOP ;  /* 0x0000000000007918 */ /* 0x000fc80000000000 */
[----:B------:R-:W-:-:S15]  /*1c80*/  @P0 BRA `(.L_x_50) ;  /* 0xfffffffc00780947 */ /* 0x000fde000383ffff */
[----:B------:R-:W0:Y:S02]  /*1c90*/  LDCU UR6, c[0x0][0x388] ;  /* 0x00007100ff0677ac */ /* 0x000e240008000800 */
[----:B0-----:R-:W-:-:S04]  /*1ca0*/  ULOP3.LUT UR6, UR6, 0x7ffffffc, URZ, 0xc0, !UPT ;  /* 0x7ffffffc06067892 */ /* 0x001fc8000f8ec0ff */
[----:B------:R-:W-:-:S06]  /*1cb0*/  USHF.L.U32 UR6, UR6, 0x4, URZ ;  /* 0x0000000406067899 */ /* 0x000fcc00080006ff */
[----:B------:R-:W-:-:S07]  /*1cc0*/  IMAD.U32 R13, RZ, RZ, UR6 ;  /* 0x00000006ff0d7e24 */ /* 0x000fce000f8e00ff */
.L_x_49:
[----:B------:R-:W-:-:S13]  /*1cd0*/  ISETP.NE.AND P0, PT, R20, RZ, PT ;  /* 0x000000ff1400720c */ /* 0x000fda0003f05270 */
[----:B------:R-:W-:Y:S05]  /*1ce0*/  @!P0 BRA `(.L_x_51) ;  /* 0x0000000000dc8947 */ /* 0x000fea0003800000 */
[----:B------:R-:W0:Y:S01]  /*1cf0*/  S2UR UR7, SR_CgaCtaId ;  /* 0x00000000000779c3 */ /* 0x000e220000008800 */
[----:B------:R-:W1:Y:S01]  /*1d00*/  LDCU UR6, c[0x0][0x384] ;  /* 0x00007080ff0677ac */ /* 0x000e620008000800 */
[----:B------:R-:W2:Y:S01]  /*1d10*/  S2R R12, SR_LANEID ;  /* 0x00000000000c7919 */ /* 0x000ea20000000000 */
[----:B------:R-:W-:Y:S01]  /*1d20*/  IMAD.MOV R14, RZ, RZ, -R0 ;  /* 0x000000ffff0e7224 */ /* 0x000fe200078e0a00 */
[----:B------:R-:W-:Y:S01]  /*1d30*/  ISETP.NE.AND P0, PT, R20, 0x1, PT ;  /* 0x000000011400780c */ /* 0x000fe20003f05270 */
[----:B------:R-:W3:Y:S03]  /*1d40*/  LDCU UR8, c[0x0][0x3b0] ;  /* 0x00007600ff0877ac */ /* 0x000ee60008000800 */
[----:B------:R-:W5:Y:S01]  /*1d50*/  LDC R22, c[0x0][0x3a8] ;  /* 0x0000ea00ff167b82 */ /* 0x000f620000000800 */
[----:B------:R-:W4:Y:S01]  /*1d60*/  LDCU UR9, c[0x0][0x3a8] ;  /* 0x00007500ff0977ac */ /* 0x000f220008000800 */
[----:B-1----:R-:W-:Y:S01]  /*1d70*/  IMAD R14, R14, UR6, R3 ;  /* 0x000000060e0e7c24 */ /* 0x002fe2000f8e0203 */
[----:B------:R-:W-:-:S03]  /*1d80*/  UMOV UR6, 0x400 ;  /* 0x0000040000067882 */ /* 0x000fc60000000000 */
[----:B------:R-:W-:Y:S01]  /*1d90*/  IMAD.SHL.U32 R14, R14, 0x10, RZ ;  /* 0x000000100e0e7824 */ /* 0x000fe200078e00ff */
[----:B0-----:R-:W-:Y:S02]  /*1da0*/  ULEA UR6, UR7, UR6, 0x18 ;  /* 0x0000000607067291 */ /* 0x001fe4000f8ec0ff */
[----:B---3--:R-:W-:Y:S01]  /*1db0*/  USHF.L.U32 UR8, UR8, 0x4, URZ ;  /* 0x0000000408087899 */ /* 0x008fe200080006ff */
[----:B----4-:R-:W-:-:S05]  /*1dc0*/  IMAD R26, R13, UR9, R14 ;  /* 0x000000090d1a7c24 */ /* 0x010fca000f8e020e */
[----:B------:R-:W-:Y:S01]  /*1dd0*/  IMAD R25, R0, UR8, R13 ;  /* 0x0000000800197c24 */ /* 0x000fe2000f8e020d */
[----:B------:R-:W-:Y:S01]  /*1de0*/  LEA R26, R26, UR6, 0x1 ;  /* 0x000000061a1a7c11 */ /* 0x000fe2000f8e08ff */
[----:B------:R-:W-:Y:S05]  /*1df0*/  WARPSYNC.ALL ;  /* 0x0000000000007948 */ /* 0x000fea0003800000 */
[----:B------:R-:W0:Y:S01]  /*1e00*/  LDCU UR6, c[0x0][0x3b0] ;  /* 0x00007600ff0677ac */ /* 0x000e220008000800 */
[----:B--2---:R-:W-:Y:S02]  /*1e10*/  SHF.R.U32.HI R13, RZ, 0x3, R12 ;  /* 0x00000003ff0d7819 */ /* 0x004fe4000001160c */
[----:B------:R-:W-:-:S02]  /*1e20*/  LOP3.LUT R14, R12, 0x7, RZ, 0xc0, !PT ;  /* 0x000000070c0e7812 */ /* 0x000fc400078ec0ff */
[----:B------:R-:W-:Y:S01]  /*1e30*/  SHF.R.U32.HI R12, RZ, 0x4, R12 ;  /* 0x00000004ff0c7819 */ /* 0x000fe2000001160c */
[----:B------:R-:W-:Y:S01]  /*1e40*/  IMAD.SHL.U32 R13, R13, 0x8, RZ ;  /* 0x000000080d0d7824 */ /* 0x000fe200078e00ff */
[----:B------:R-:W-:-:S04]  /*1e50*/  LEA R25, R25, UR4, 0x1 ;  /* 0x0000000419197c11 */ /* 0x000fc8000f8e08ff */
[----:B------:R-:W-:Y:S02]  /*1e60*/  LOP3.LUT R14, R13, 0x8, R14, 0xe2, !PT ;  /* 0x000000080d0e7812 */ /* 0x000fe400078ee20e */
[----:B------:R-:W-:-:S05]  /*1e70*/  SHF.L.U32 R13, R12, 0x3, RZ ;  /* 0x000000030c0d7819 */ /* 0x000fca00000006ff */
[C-C-:B-----5:R-:W-:Y:S02]  /*1e80*/  IMAD R23, R14.reuse, R22, R13.reuse ;  /* 0x000000160e177224 */ /* 0x160fe400078e020d */
[----:B0-----:R-:W-:Y:S02]  /*1e90*/  IMAD R24, R14, UR6, R13 ;  /* 0x000000060e187c24 */ /* 0x001fe4000f8e020d */
[----:B------:R-:W-:Y:S02]  /*1ea0*/  IMAD.U32 R12, R23, 0x2, R26 ;  /* 0x00000002170c7824 */ /* 0x000fe400078e001a */
[----:B------:R-:W-:-:S04]  /*1eb0*/  IMAD.U32 R16, R24, 0x2, R25 ;  /* 0x0000000218107824 */ /* 0x000fc800078e0019 */
[----:B------:R-:W-:Y:S04]  /*1ec0*/  LDSM.16.MT88.4 R12, [R12] ;  /* 0x000000000c0c783b */ /* 0x000fe80000004200 */
[----:B------:R-:W0:Y:S02]  /*1ed0*/  LDSM.16.M88.4 R16, [R16] ;  /* 0x000000001010783b */ /* 0x000e240000000200 */
[C---:B0-----:R-:W-:Y:S08]  /*1ee0*/  HMMA.16816.F32 R4, R16.reuse, R12, R4 ;  /* 0x0000000c1004723c */ /* 0x041ff00000001804 */
[----:B------:R-:W-:Y:S01]  /*1ef0*/  HMMA.16816.F32 R8, R16, R14, R8 ;  /* 0x0000000e1008723c */ /* 0x000fe20000001808 */
[----:B------:R-:W-:-:S04]  /*1f00*/  NOP ;  /* 0x0000000000007918 */ /* 0x000fc80000000000 */
[----:B------:R-:W-:-:S15]  /*1f10*/  @!P0 BRA `(.L_x_51) ;  /* 0x0000000000508947 */ /* 0x000fde0003800000 */
[----:B------:R-:W-:Y:S01]  /*1f20*/  VIADD R13, R25, 0x20 ;  /* 0x00000020190d7836 */ /* 0x000fe20000000000 */
[----:B------:R-:W-:Y:S01]  /*1f30*/  ISETP.NE.AND P0, PT, R20, 0x2, PT ;  /* 0x000000021400780c */ /* 0x000fe20003f05270 */
[----:B------:R-:W-:-:S03]  /*1f40*/  IMAD R26, R22, 0x20, R26 ;  /* 0x00000020161a7824 */ /* 0x000fc600078e021a */
[----:B------:R-:W-:Y:S01]  /*1f50*/  LEA R13, R24, R13, 0x1 ;  /* 0x0000000d180d7211 */ /* 0x000fe200078e08ff */
[----:B------:R-:W-:-:S05]  /*1f60*/  IMAD.U32 R16, R23, 0x2, R26 ;  /* 0x0000000217107824 */ /* 0x000fca00078e001a */
[----:B------:R-:W-:Y:S04]  /*1f70*/  LDSM.16.M88.4 R12, [R13] ;  /* 0x000000000d0c783b */ /* 0x000fe80000000200 */
[----:B------:R-:W0:Y:S02]  /*1f80*/  LDSM.16.MT88.4 R16, [R16] ;  /* 0x000000001010783b */ /* 0x000e240000004200 */
[C---:B0-----:R-:W-:Y:S08]  /*1f90*/  HMMA.16816.F32 R4, R12.reuse, R16, R4 ;  /* 0x000000100c04723c */ /* 0x041ff00000001804 */
[----:B------:R-:W-:Y:S01]  /*1fa0*/  HMMA.16816.F32 R8, R12, R18, R8 ;  /* 0x000000120c08723c */ /* 0x000fe20000001808 */
[----:B------:R-:W-:-:S04]  /*1fb0*/  NOP ;  /* 0x0000000000007918 */ /* 0x000fc80000000000 */
[----:B------:R-:W-:-:S15]  /*1fc0*/  @!P0 BRA `(.L_x_51) ;  /* 0x0000000000248947 */ /* 0x000fde0003800000 */
[----:B------:R-:W-:Y:S02]  /*1fd0*/  IMAD R22, R22, 0x20, R26 ;  /* 0x0000002016167824 */ /* 0x000fe400078e021a */
[----:B------:R-:W-:-:S03]  /*1fe0*/  VIADD R25, R25, 0x40 ;  /* 0x0000004019197836 */ /* 0x000fc60000000000 */
[----:B------:R-:W-:Y:S01]  /*1ff0*/  LEA R16, R23, R22, 0x1 ;  /* 0x0000001617107211 */ /* 0x000fe200078e08ff */
[----:B------:R-:W-:-:S05]  /*2000*/  IMAD.U32 R12, R24, 0x2, R25 ;  /* 0x00000002180c7824 */ /* 0x000fca00078e0019 */
[----:B------:R-:W-:Y:S04]  /*2010*/  LDSM.16.MT88.4 R16, [R16] ;  /* 0x000000001010783b */ /* 0x000fe80000004200 */
[----:B------:R-:W0:Y:S02]  /*2020*/  LDSM.16.M88.4 R12, [R12] ;  /* 0x000000000c0c783b */ /* 0x000e240000000200 */
[C---:B0-----:R-:W-:Y:S08]  /*2030*/  HMMA.16816.F32 R4, R12.reuse, R16, R4 ;  /* 0x000000100c04723c */ /* 0x041ff00000001804 */
[----:B------:R-:W-:-:S15]  /*2040*/  HMMA.16816.F32 R8, R12, R18, R8 ;  /* 0x000000120c08723c */ /* 0x000fde0000001808 */
[----:B------:R-:W-:-:S05]  /*2050*/  NOP ;  /* 0x0000000000007918 */ /* 0x000fca0000000000 */
.L_x_51:
[----:B------:R-:W0:Y:S01]  /*2060*/  S2R R12, SR_LANEID ;  /* 0x00000000000c7919 */ /* 0x000e220000000000 */
[----:B------:R-:W1:Y:S01]  /*2070*/  LDC R13, c[0x0][0x3a8] ;  /* 0x0000ea00ff0d7b82 */ /* 0x000e620000000800 */
[----:B------:R-:W2:Y:S01]  /*2080*/  LDCU UR7, c[0x0][0x384] ;  /* 0x00007080ff0777ac */ /* 0x000ea20008000800 */
[----:B------:R-:W-:Y:S01]  /*2090*/  IMAD.MOV R14, RZ, RZ, -R0 ;  /* 0x000000ffff0e7224 */ /* 0x000fe200078e0a00 */
[----:B------:R-:W3:Y:S03]  /*20a0*/  LDCU UR6, c[0x0][0x3a8] ;  /* 0x00007500ff0677ac */ /* 0x000ee60008000800 */
[----:B--2---:R-:W-:Y:S01]  /*20b0*/  IMAD R14, R14, UR7, R3 ;  /* 0x000000070e0e7c24 */ /* 0x004fe2000f8e0203 */
[----:B----4-:R-:W-:Y:S01]  /*20c0*/  IADD3 R3, PT, PT, R2, R3, RZ ;  /* 0x0000000302037210 */ /* 0x010fe20007ffe0ff */
[----:B---3--:R-:W-:Y:S02]  /*20d0*/  USHF.L.U32 UR6, UR6, 0x4, URZ ;  /* 0x0000000406067899 */ /* 0x008fe400080006ff */
[----:B------:R-:W-:Y:S01]  /*20e0*/  IMAD.SHL.U32 R19, R14, 0x10, RZ ;  /* 0x000000100e137824 */ /* 0x000fe200078e00ff */
[----:B-1----:R-:W-:-:S03]  /*20f0*/  SHF.R.U32.HI R17, RZ, 0x1, R13 ;  /* 0x00000001ff117819 */ /* 0x002fc6000001160d */
[----:B------:R-:W-:Y:S01]  /*2100*/  IMAD R0, R0, UR6, R19 ;  /* 0x0000000600007c24 */ /* 0x000fe2000f8e0213 */
[----:B------:R-:W-:Y:S05]  /*2110*/  WARPSYNC.ALL ;  /* 0x0000000000007948 */ /* 0x000fea0003800000 */
[----:B0-----:R-:W-:Y:S02]  /*2120*/  SHF.R.U32.HI R14, RZ, 0x2, R12 ;  /* 0x00000002ff0e7819 */ /* 0x001fe4000001160c */
[----:B------:R-:W-:Y:S02]  /*2130*/  LOP3.LUT R15, R12, 0x3, RZ, 0xc0, !PT ;  /* 0x000000030c0f7812 */ /* 0x000fe400078ec0ff */
[----:B------:R-:W0:Y:S01]  /*2140*/  LDC.64 R12, c[0x0][0x380] ;  /* 0x0000e000ff0c7b82 */ /* 0x000e220000000a00 */
[----:B------:R-:W-:-:S02]  /*2150*/  LEA R0, R0, UR5, 0x2 ;  /* 0x0000000500007c11 */ /* 0x000fc4000f8e10ff */
[----:B------:R-:W-:-:S04]  /*2160*/  IMAD R15, R14, R17, R15 ;  /* 0x000000110e0f7224 */ /* 0x000fc800078e020f */
[----:B------:R-:W-:-:S04]  /*2170*/  IMAD.U32 R14, R15, 0x8, R0 ;  /* 0x000000080f0e7824 */ /* 0x000fc800078e0000 */
[----:B------:R-:W-:Y:S01]  /*2180*/  IMAD R0, R17, 0x40, R14 ;  /* 0x0000004011007824 */ /* 0x000fe200078e020e */
[----:B------:R2:W-:Y:S04]  /*2190*/  STS.64 [R14], R4 ;  /* 0x000000040e007388 */ /* 0x0005e80000000a00 */
[----:B------:R2:W-:Y:S04]  /*21a0*/  STS.64 [R0], R6 ;  /* 0x0000000600007388 */ /* 0x0005e80000000a00 */
[----:B------:R2:W-:Y:S04]  /*21b0*/  STS.64 [R14+0x20], R8 ;  /* 0x000020080e007388 */ /* 0x0005e80000000a00 */
[----:B------:R2:W-:Y:S01]  /*21c0*/  STS.64 [R0+0x20], R10 ;  /* 0x0000200a00007388 */ /* 0x0005e20000000a00 */
[----:B0-----:R-:W-:-:S05]  /*21d0*/  IMAD R12, R13, R12, RZ ;  /* 0x0000000c0d0c7224 */ /* 0x001fca00078e02ff */
[----:B------:R-:W-:-:S13]  /*21e0*/  ISETP.GE.AND P0, PT, R3, R12, PT ;  /* 0x0000000c0300720c */ /* 0x000fda0003f06270 */
[----:B--2---:R-:W-:Y:S05]  /*21f0*/  @!P0 BRA `(.L_x_52) ;  /* 0xfffffff400208947 */ /* 0x004fea000383ffff */
.L_x_46:
[----:B------:R-:W1:Y:S01]  /*2200*/  LDCU UR6, c[0x0][0x39c] ;  /* 0x00007380ff0677ac */ /* 0x000e620008000800 */
[----:B------:R-:W2:Y:S01]  /*2210*/  S2R R0, SR_TID.Y ;  /* 0x0000000000007919 */ /* 0x000ea20000002200 */
[----:B-1----:R-:W-:Y:S01]  /*2220*/  IMAD.U32 R6, RZ, RZ, UR6 ;  /* 0x00000006ff067e24 */ /* 0x002fe2000f8e00ff */
[----:B------:R-:W-:Y:S05]  /*2230*/  WARPSYNC.ALL ;  /* 0x0000000000007948 */ /* 0x000fea0003800000 */
[----:B------:R-:W-:Y:S01]  /*2240*/  BAR.SYNC.DEFER_BLOCKING 0x0 ;  /* 0x0000000000007b1d */ /* 0x000fe20000010000 */
[----:B------:R-:W-:-:S05]  /*2250*/  ISETP.GE.AND P0, PT, R21, R6, PT ;  /* 0x000000061500720c */ /* 0x000fca0003f06270 */
[----:B------:R-:W-:Y:S08]  /*2260*/  BSSY.RECONVERGENT B0, `(.L_x_53) ;  /* 0x000003c000007945 */ /* 0x000ff00003800200 */
[----:B--2---:R-:W-:Y:S05]  /*2270*/  @P0 BRA `(.L_x_54) ;  /* 0x0000000000e80947 */ /* 0x004fea0003800000 */
[----:B------:R-:W1:Y:S01]  /*2280*/  LDCU UR6, c[0x0][0x40c] ;  /* 0x00008180ff0677ac */ /* 0x000e620008000800 */
[----:B------:R-:W-:Y:S01]  /*2290*/  IMAD R10, R6, UR13, RZ ;  /* 0x0000000d060a7c24 */ /* 0x000fe2000f8e02ff */
[----:B------:R-:W2:Y:S01]  /*22a0*/  LDCU UR7, c[0x0][0x3e4] ;  /* 0x00007c80ff0777ac */ /* 0x000ea20008000800 */
[----:B-1----:R-:W-:Y:S02]  /*22b0*/  UISETP.GE.AND UP0, UPT, UR6, 0x1, UPT ;  /* 0x000000010600788c */ /* 0x002fe4000bf06270 */
[----:B--2---:R-:W-:-:S07]  /*22c0*/  IMAD R10, R10, UR7, RZ ;  /* 0x000000070a0a7c24 */ /* 0x004fce000f8e02ff */
[----:B------:R-:W-:Y:S05]  /*22d0*/  BRA.U !UP0, `(.L_x_54) ;  /* 0x0000000108d07547 */ /* 0x000fea000b800000 */
[----:B------:R-:W1:Y:S01]  /*22e0*/  LDC R11, c[0x0][0x364] ;  /* 0x0000d900ff0b7b82 */ /* 0x000e620000000800 */
[----:B------:R-:W-:Y:S01]  /*22f0*/  SHF.R.S32.HI R12, RZ, 0x1f, R10 ;  /* 0x0000001fff0c7819 */ /* 0x000fe2000001140a */
[----:B0-----:R-:W-:Y:S02]  /*2300*/  IMAD.SHL.U32 R13, R0, 0x2, RZ ;  /* 0x00000002000d7824 */ /* 0x001fe400078e00ff */
[----:B------:R-:W-:-:S07]  /*2310*/  IMAD.MOV.U32 R14, RZ, RZ, R21 ;  /* 0x000000ffff0e7224 */ /* 0x000fce00078e0015 */
.L_x_60:
[----:B0-----:R-:W0:Y:S01]  /*2320*/  LDCU UR6, c[0x0][0x3e4] ;  /* 0x00007c80ff0677ac */ /* 0x001e220008000800 */
[----:B------:R-:W-:Y:S01]  /*2330*/  BSSY.RECONVERGENT B1, `(.L_x_55) ;  /* 0x0000029000017945 */ /* 0x000fe20003800200 */
[----:B0-----:R-:W-:-:S13]  /*2340*/  ISETP.GE.AND P0, PT, R13, UR6, PT ;  /* 0x000000060d007c0c */ /* 0x001fda000bf06270 */
[----:B------:R-:W-:Y:S05]  /*2350*/  @P0 BRA `(.L_x_56) ;  /* 0x0000000000980947 */ /* 0x000fea0003800000 */
[----:B------:R-:W0:Y:S01]  /*2360*/  LDC R15, c[0x0][0x3e4] ;  /* 0x0000f900ff0f7b82 */ /* 0x000e220000000800 */
[----:B------:R-:W-:-:S07]  /*2370*/  IMAD.MOV.U32 R16, RZ, RZ, R13 ;  /* 0x000000ffff107224 */ /* 0x000fce00078e000d */
.L_x_59:
[----:B0-----:R-:W-:Y:S01]  /*2380*/  ISETP.GE.AND P0, PT, R16, R15, PT ;  /* 0x0000000f1000720c */ /* 0x001fe20003f06270 */
[----:B------:R-:W-:-:S12]  /*2390*/  BSSY.RECONVERGENT B2, `(.L_x_57) ;  /* 0x000001f000027945 */ /* 0x000fd80003800200 */
[----:B------:R-:W-:Y:S05]  /*23a0*/  @P0 BRA `(.L_x_58) ;  /* 0x0000000000740947 */ /* 0x000fea0003800000 */
[----:B------:R-:W0:Y:S01]  /*23b0*/  LDC R23, c[0x0][0x3ac] ;  /* 0x0000eb00ff177b82 */ /* 0x000e220000000800 */
[----:B------:R-:W2:Y:S07]  /*23c0*/  LDCU UR6, c[0x0][0x3e8] ;  /* 0x00007d00ff0677ac */ /* 0x000eae0008000800 */
[----:B------:R-:W3:Y:S01]  /*23d0*/  LDC R19, c[0x0][0x39c] ;  /* 0x0000e700ff137b82 */ /* 0x000ee20000000800 */
[----:B--2---:R-:W-:-:S05]  /*23e0*/  IADD3 R2, PT, PT, R16, UR6, RZ ;  /* 0x0000000610027c10 */ /* 0x004fca000fffe0ff */
[----:B0-----:R-:W-:-:S05]  /*23f0*/  IMAD R2, R2, R23, R14 ;  /* 0x0000001702027224 */ /* 0x001fca00078e020e */
[----:B------:R-:W-:Y:S02]  /*2400*/  LEA R20, R2, UR5, 0x4 ;  /* 0x0000000502147c11 */ /* 0x000fe4000f8e20ff */
[----:B------:R-:W0:Y:S01]  /*2410*/  LDC.64 R2, c[0x0][0x3c8] ;  /* 0x0000f200ff027b82 */ /* 0x000e220000000a00 */
[----:B---3--:R-:W-:Y:S02]  /*2420*/  IMAD R17, R16, R19, R14 ;  /* 0x0000001310117224 */ /* 0x008fe400078e020e */
[----:B------:R-:W2:Y:S03]  /*2430*/  LDS.128 R4, [R20] ;  /* 0x0000000014047984 */ /* 0x000ea60000000c00 */
[----:B------:R-:W-:-:S04]  /*2440*/  IADD3 R9, P0, PT, R17, R10, RZ ;  /* 0x0000000a11097210 */ /* 0x000fc80007f1e0ff */
[----:B------:R-:W-:Y:S02]  /*2450*/  LEA.HI.X.SX32 R18, R17, R12, 0x1, P0 ;  /* 0x0000000c11127211 */ /* 0x000fe400000f0eff */
[----:B0-----:R-:W-:-:S04]  /*2460*/  LEA R8, P0, R9, R2, 0x3 ;  /* 0x0000000209087211 */ /* 0x001fc800078018ff */
[----:B------:R-:W-:Y:S02]  /*2470*/  LEA.HI.X R9, R9, R3, R18, 0x3, P0 ;  /* 0x0000000309097211 */ /* 0x000fe400000f1c12 */
[----:B--2---:R-:W-:Y:S02]  /*2480*/  F2FP.F16.F32.PACK_AB R4, R5, R4 ;  /* 0x000000040504723e */ /* 0x004fe400000000ff */
[----:B------:R-:W-:Y:S01]  /*2490*/  F2FP.F16.F32.PACK_AB R5, R7, R6 ;  /* 0x000000060705723e */ /* 0x000fe200000000ff */
[----:B------:R-:W-:-:S04]  /*24a0*/  VIADD R6, R16, 0x1 ;  /* 0x0000000110067836 */ /* 0x000fc80000000000 */
[----:B------:R0:W-:Y:S01]  /*24b0*/  STG.E.64 desc[UR10][R8.64], R4 ;  /* 0x0000000408007986 */ /* 0x0001e2000c101b0a */
[----:B------:R-:W-:-:S13]  /*24c0*/  ISETP.GE.AND P0, PT, R6, R15, PT ;  /* 0x0000000f0600720c */ /* 0x000fda0003f06270 */
[----:B0-----:R-:W-:Y:S05]  /*24d0*/  @P0 BRA `(.L_x_58) ;  /* 0x0000000000280947 */ /* 0x001fea0003800000 */
[----:B------:R-:W-:Y:S02]  /*24e0*/  IMAD R6, R23, 0x10, R20 ;  /* 0x0000001017067824 */ /* 0x000fe400078e0214 */
[----:B------:R-:W-:-:S04]  /*24f0*/  IMAD.IADD R17, R17, 0x1, R19 ;  /* 0x0000000111117824 */ /* 0x000fc800078e0213 */
[----:B------:R-:W0:Y:S01]  /*2500*/  LDS.128 R4, [R6] ;  /* 0x0000000006047984 */ /* 0x000e220000000c00 */
[----:B------:R-:W-:-:S04]  /*2510*/  IADD3 R8, P0, PT, R17, R10, RZ ;  /* 0x0000000a11087210 */ /* 0x000fc80007f1e0ff */
[----:B------:R-:W-:Y:S02]  /*2520*/  LEA.HI.X.SX32 R17, R17, R12, 0x1, P0 ;  /* 0x0000000c11117211 */ /* 0x000fe400000f0eff */
[----:B------:R-:W-:-:S04]  /*2530*/  LEA R2, P0, R8, R2, 0x3 ;  /* 0x0000000208027211 */ /* 0x000fc800078018ff */
[----:B------:R-:W-:Y:S02]  /*2540*/  LEA.HI.X R3, R8, R3, R17, 0x3, P0 ;  /* 0x0000000308037211 */ /* 0x000fe400000f1c11 */
[----:B0-----:R-:W-:Y:S02]  /*2550*/  F2FP.F16.F32.PACK_AB R4, R5, R4 ;  /* 0x000000040504723e */ /* 0x001fe400000000ff */
[----:B------:R-:W-:-:S05]  /*2560*/  F2FP.F16.F32.PACK_AB R5, R7, R6 ;  /* 0x000000060705723e */ /* 0x000fca00000000ff */
[----:B------:R0:W-:Y:S02]  /*2570*/  STG.E.64 desc[UR10][R2.64], R4 ;  /* 0x0000000402007986 */ /* 0x0001e4000c101b0a */
.L_x_58:
[----:B------:R-:W-:Y:S05]  /*2580*/  BSYNC.RECONVERGENT B2 ;  /* 0x0000000000027941 */ /* 0x000fea0003800200 */
.L_x_57:
[----:B-1----:R-:W-:-:S05]  /*2590*/  IMAD R16, R11, 0x2, R16 ;  /* 0x000000020b107824 */ /* 0x002fca00078e0210 */
[----:B------:R-:W-:-:S13]  /*25a0*/  ISETP.GE.AND P0, PT, R16, R15, PT ;  /* 0x0000000f1000720c */ /* 0x000fda0003f06270 */
[----:B------:R-:W-:Y:S05]  /*25b0*/  @!P0 BRA `(.L_x_59) ;  /* 0xfffffffc00708947 */ /* 0x000fea000383ffff */
.L_x_56:
[----:B------:R-:W-:Y:S05]  /*25c0*/  BSYNC.RECONVERGENT B1 ;  /* 0x0000000000017941 */ /* 0x000fea0003800200 */
.L_x_55:
[----:B------:R-:W2:Y:S01]  /*25d0*/  LDCU UR6, c[0x0][0x39c] ;  /* 0x00007380ff0677ac */ /* 0x000ea20008000800 */
[----:B------:R-:W-:Y:S01]  /*25e0*/  IADD3 R14, PT, PT, R14, UR12, RZ ;  /* 0x0000000c0e0e7c10 */ /* 0x000fe2000fffe0ff */
[----:B--2---:R-:W-:-:S05]  /*25f0*/  IMAD.U32 R6, RZ, RZ, UR6 ;  /* 0x00000006ff067e24 */ /* 0x004fca000f8e00ff */
[----:B------:R-:W-:-:S13]  /*2600*/  ISETP.GE.AND P0, PT, R14, R6, PT ;  /* 0x000000060e00720c */ /* 0x000fda0003f06270 */
[----:B------:R-:W-:Y:S05]  /*2610*/  @!P0 BRA `(.L_x_60) ;  /* 0xfffffffc00408947 */ /* 0x000fea000383ffff */
.L_x_54:
[----:B------:R-:W-:Y:S05]  /*2620*/  BSYNC.RECONVERGENT B0 ;  /* 0x0000000000007941 */ /* 0x000fea0003800200 */
.L_x_53:
[----:B------:R-:W-:-:S05]  /*2630*/  IMAD.SHL.U32 R6, R6, 0x2, RZ ;  /* 0x0000000206067824 */ /* 0x000fca00078e00ff */
[----:B------:R-:W-:-:S13]  /*2640*/  ISETP.GE.AND P0, PT, R21, R6, PT ;  /* 0x000000061500720c */ /* 0x000fda0003f06270 */
[----:B------:R-:W-:Y:S05]  /*2650*/  @P0 EXIT ;  /* 0x000000000000094d */ /* 0x000fea0003800000 */
[----:B------:R-:W2:Y:S01]  /*2660*/  LDC R7, c[0x0][0x364] ;  /* 0x0000d900ff077b82 */ /* 0x000ea20000000800 */
[----:B------:R-:W3:Y:S01]  /*2670*/  LDCU UR4, c[0x0][0x3ac] ;  /* 0x00007580ff0477ac */ /* 0x000ee20008000800 */
[----:B------:R-:W-:Y:S01]  /*2680*/  IMAD.SHL.U32 R0, R0, 0x2, RZ ;  /* 0x0000000200007824 */ /* 0x000fe200078e00ff */
[----:B---3--:R-:W-:-:S12]  /*2690*/  USHF.L.U32 UR4, UR4, 0x1, URZ ;  /* 0x0000000104047899 */ /* 0x008fd800080006ff */
.L_x_72:
[----:B------:R-:W3:Y:S01]  /*26a0*/  LDCU UR6, c[0x0][0x400] ;  /* 0x00008000ff0677ac */ /* 0x000ee20008000800 */
[----:B------:R-:W-:Y:S01]  /*26b0*/  BSSY.RECONVERGENT B0, `(.L_x_61) ;  /* 0x0000046000007945 */ /* 0x000fe20003800200 */
[----:B---3--:R-:W-:-:S13]  /*26c0*/  ISETP.GE.AND P0, PT, R0, UR6, PT ;  /* 0x0000000600007c0c */ /* 0x008fda000bf06270 */
[----:B------:R-:W-:Y:S05]  /*26d0*/  @P0 BRA `(.L_x_62) ;  /* 0x00000004000c0947 */ /* 0x000fea0003800000 */
[----:B------:R-:W-:Y:S01]  /*26e0*/  SHF.R.S32.HI R8, RZ, 0x1f, R21 ;  /* 0x0000001fff087819 */ /* 0x000fe20000011415 */
[----:B0-----:R-:W-:-:S07]  /*26f0*/  IMAD.MOV.U32 R9, RZ, RZ, R0 ;  /* 0x000000ffff097224 */ /* 0x001fce00078e0000 */
.L_x_71:
[----:B0-----:R-:W0:Y:S01]  /*2700*/  LDC R10, c[0x0][0x400] ;  /* 0x00010000ff0a7b82 */ /* 0x001e220000000800 */
[----:B------:R-:W-:Y:S01]  /*2710*/  BSSY.RECONVERGENT B1, `(.L_x_63) ;  /* 0x000003c000017945 */ /* 0x000fe20003800200 */
[----:B0-----:R-:W-:-:S13]  /*2720*/  ISETP.GE.AND P0, PT, R9, R10, PT ;  /* 0x0000000a0900720c */ /* 0x001fda0003f06270 */
[----:B------:R-:W-:Y:S05]  /*2730*/  @P0 BRA `(.L_x_64) ;  /* 0x0000000000e40947 */ /* 0x000fea0003800000 */
[C---:B------:R-:W-:Y:S01]  /*2740*/  IMAD.WIDE R4, R9.reuse, 0x4, R28 ;  /* 0x0000000409047825 */ /* 0x040fe200078e021c */
[----:B------:R-:W0:Y:S04]  /*2750*/  LDCU UR6, c[0x0][0x404] ;  /* 0x00008080ff0677ac */ /* 0x000e280008000800 */
[----:B------:R-:W3:Y:S01]  /*2760*/  LDG.E R15, desc[UR10][R4.64] ;  /* 0x0000000a040f7981 */ /* 0x000ee2000c1e1900 */
[----:B0-----:R-:W-:-:S05]  /*2770*/  IADD3 R2, PT, PT, R9, UR6, RZ ;  /* 0x0000000609027c10 */ /* 0x001fca000fffe0ff */
[----:B------:R-:W-:-:S05]  /*2780*/  IMAD R2, R2, UR4, R21 ;  /* 0x0000000402027c24 */ /* 0x000fca000f8e0215 */
[----:B-1----:R-:W-:Y:S02]  /*2790*/  LEA R11, R2, UR5, 0x3 ;  /* 0x00000005020b7c11 */ /* 0x002fe4000f8e18ff */
[----:B------:R-:W0:Y:S03]  /*27a0*/  LDC.64 R2, c[0x0][0x3d0] ;  /* 0x0000f400ff027b82 */ /* 0x000e260000000a00 */
[----:B------:R-:W1:Y:S02]  /*27b0*/  LDS.64 R12, [R11] ;  /* 0x000000000b0c7984 */ /* 0x000e640000000a00 */
[----:B-1----:R-:W-:-:S05]  /*27c0*/  F2FP.F16.F32.PACK_AB R12, R13, R12 ;  /* 0x0000000c0d0c723e */ /* 0x002fca00000000ff */
[----:B------:R-:W-:Y:S02]  /*27d0*/  IMAD.MOV.U32 R13, RZ, RZ, R12 ;  /* 0x000000ffff0d7224 */ /* 0x000fe400078e000c */
[----:B---3--:R-:W-:-:S05]  /*27e0*/  IMAD R15, R6, R15, RZ ;  /* 0x0000000f060f7224 */ /* 0x008fca00078e02ff */
[----:B------:R-:W-:-:S04]  /*27f0*/  IADD3 R16, P0, PT, R15, R21, RZ ;  /* 0x000000150f107210 */ /* 0x000fc80007f1e0ff */
[----:B------:R-:W-:Y:S02]  /*2800*/  LEA.HI.X.SX32 R15, R15, R8, 0x1, P0 ;  /* 0x000000080f0f7211 */ /* 0x000fe400000f0eff */
[----:B0-----:R-:W-:-:S04]  /*2810*/  LEA R14, P0, R16, R2, 0x2 ;  /* 0x00000002100e7211 */ /* 0x001fc800078010ff */
[----:B------:R-:W-:-:S08]  /*2820*/  LEA.HI.X R15, R16, R3, R15, 0x2, P0 ;  /* 0x00000003100f7211 */ /* 0x000fd000000f140f */
[----:B------:R0:W-:Y:S01]  /*2830*/  ATOM.E.ADD.F16x2.RN.STRONG.GPU P0, RZ, desc[UR10][R14.64], R13 ;  /* 0x8000000d0eff79a2 */ /* 0x0001e2000c10e10a */
[----:B------:R-:W-:Y:S04]  /*2840*/  BSSY.RECONVERGENT B2, `(.L_x_65) ;  /* 0x000000e000027945 */ /* 0x000fe80003800200 */
[----:B0-----:R-:W-:Y:S05]  /*2850*/  @P0 BRA `(.L_x_66) ;  /* 0x0000000000300947 */ /* 0x001fea0003800000 */
[----:B------:R-:W0:Y:S02]  /*2860*/  QSPC.E.S P0, RZ, [R14] ;  /* 0x000000000eff73aa */ /* 0x000e240000000500 */
[----:B0-----:R-:W-:Y:S05]  /*2870*/  @!P0 BRA `(.L_x_67) ;  /* 0x00000000001c8947 */ /* 0x001fea0003800000 */
[----:B------:R-:W-:Y:S01]  /*2880*/  MOV R14, R14 ;  /* 0x0000000e000e7202 */ /* 0x000fe20000000f00 */
[----:B------:R-:W-:-:S07]  /*2890*/  IMAD.MOV.U32 R15, RZ, RZ, R12 ;  /* 0x000000ffff0f7224 */ /* 0x000fce00078e000c */
.L_x_68:
[----:B------:R-:W0:Y:S02]  /*28a0*/  LDS R12, [R14] ;  /* 0x000000000e0c7984 */ /* 0x000e240000000800 */
[----:B0-----:R-:W-:-:S05]  /*28b0*/  HADD2 R13, R12, R15 ;  /* 0x0000000f0c0d7230 */ /* 0x001fca0000000000 */
[----:B------:R-:W0:Y:S02]  /*28c0*/  ATOMS.CAST.SPIN P0, [R14], R12, R13 ;  /* 0x0000000c0e00758d */ /* 0x000e24000180000d */
[----:B0-----:R-:W-:Y:S05]  /*28d0*/  @!P0 BRA `(.L_x_68) ;  /* 0xfffffffc00f08947 */ /* 0x001fea000383ffff */
[----:B------:R-:W-:Y:S05]  /*28e0*/  BRA `(.L_x_66) ;  /* 0x00000000000c7947 */ /* 0x000fea0003800000 */
.L_x_67:
[----:B------:R-:W3:Y:S02]  /*28f0*/  LD.E R12, desc[UR10][R14.64] ;  /* 0x0000000a0e0c7980 */ /* 0x000ee4000c101900 */
[----:B---3--:R-:W-:-:S05]  /*2900*/  IMAD.IADD R13, R13, 0x1, R12 ;  /* 0x000000010d0d7824 */ /* 0x008fca00078e020c */
[----:B------:R0:W-:Y:S02]  /*2910*/  ST.E desc[UR10][R14.64], R13 ;  /* 0x0000000d0e007985 */ /* 0x0001e4000c10190a */
.L_x_66:
[----:B------:R-:W-:Y:S05]  /*2920*/  BSYNC.RECONVERGENT B2 ;  /* 0x0000000000027941 */ /* 0x000fea0003800200 */
.L_x_65:
[----:B0-----:R-:W-:-:S05]  /*2930*/  VIADD R13, R9, 0x1 ;  /* 0x00000001090d7836 */ /* 0x001fca0000000000 */
[----:B------:R-:W-:-:S13]  /*2940*/  ISETP.GE.AND P0, PT, R13, R10, PT ;  /* 0x0000000a0d00720c */ /* 0x000fda0003f06270 */
[----:B------:R-:W-:Y:S05]  /*2950*/  @P0 BRA `(.L_x_64) ;  /* 0x00000000005c0947 */ /* 0x000fea0003800000 */
[----:B------:R-:W3:Y:S01]  /*2960*/  LDG.E R5, desc[UR10][R4.64+0x4] ;  /* 0x0000040a04057981 */ /* 0x000ee2000c1e1900 */
[----:B------:R-:W0:Y:S02]  /*2970*/  LDC R12, c[0x0][0x3ac] ;  /* 0x0000eb00ff0c7b82 */ /* 0x000e240000000800 */
[----:B0-----:R-:W-:-:S06]  /*2980*/  LEA R12, R12, R11, 0x4 ;  /* 0x0000000b0c0c7211 */ /* 0x001fcc00078e20ff */
[----:B------:R-:W0:Y:S02]  /*2990*/  LDS.64 R12, [R12] ;  /* 0x000000000c0c7984 */ /* 0x000e240000000a00 */
[----:B0-----:R-:W-:Y:S01]  /*29a0*/  F2FP.F16.F32.PACK_AB R13, R13, R12 ;  /* 0x0000000c0d0d723e */ /* 0x001fe200000000ff */
[----:B---3--:R-:W-:-:S05]  /*29b0*/  IMAD R11, R6, R5, RZ ;  /* 0x00000005060b7224 */ /* 0x008fca00078e02ff */
[----:B------:R-:W-:-:S04]  /*29c0*/  IADD3 R14, P0, PT, R11, R21, RZ ;  /* 0x000000150b0e7210 */ /* 0x000fc80007f1e0ff */
[----:B------:R-:W-:Y:S02]  /*29d0*/  LEA.HI.X.SX32 R11, R11, R8, 0x1, P0 ;  /* 0x000000080b0b7211 */ /* 0x000fe400000f0eff */
[----:B------:R-:W-:-:S04]  /*29e0*/  LEA R2, P0, R14, R2, 0x2 ;  /* 0x000000020e027211 */ /* 0x000fc800078010ff */
[----:B------:R-:W-:-:S08]  /*29f0*/  LEA.HI.X R3, R14, R3, R11, 0x2, P0 ;  /* 0x000000030e037211 */ /* 0x000fd000000f140b */
[----:B------:R0:W-:Y:S02]  /*2a00*/  ATOM.E.ADD.F16x2.RN.STRONG.GPU P0, RZ, desc[UR10][R2.64], R13 ;  /* 0x8000000d02ff79a2 */ /* 0x0001e4000c10e10a */
[----:B0-----:R-:W-:Y:S05]  /*2a10*/  @P0 BRA `(.L_x_64) ;  /* 0x00000000002c0947 */ /* 0x001fea0003800000 */
[----:B------:R-:W0:Y:S02]  /*2a20*/  QSPC.E.S P0, RZ, [R2] ;  /* 0x0000000002ff73aa */ /* 0x000e240000000500 */
[----:B0-----:R-:W-:Y:S05]  /*2a30*/  @!P0 BRA `(.L_x_69) ;  /* 0x0000000000188947 */ /* 0x001fea0003800000 */
[----:B------:R-:W-:-:S07]  /*2a40*/  MOV R4, R2 ;  /* 0x0000000200047202 */ /* 0x000fce0000000f00 */
.L_x_70:
[----:B------:R-:W0:Y:S02]  /*2a50*/  LDS R2, [R4] ;  /* 0x0000000004027984 */ /* 0x000e240000000800 */
[----:B0-----:R-:W-:-:S05]  /*2a60*/  HADD2 R3, R2, R13 ;  /* 0x0000000d02037230 */ /* 0x001fca0000000000 */
[----:B------:R-:W0:Y:S02]  /*2a70*/  ATOMS.CAST.SPIN P0, [R4], R2, R3 ;  /* 0x000000020400758d */ /* 0x000e240001800003 */
[----:B0-----:R-:W-:Y:S05]  /*2a80*/  @!P0 BRA `(.L_x_70) ;  /* 0xfffffffc00f08947 */ /* 0x001fea000383ffff */
[----:B------:R-:W-:Y:S05]  /*2a90*/  BRA `(.L_x_64) ;  /* 0x00000000000c7947 */ /* 0x000fea0003800000 */
.L_x_69:
[----:B------:R-:W3:Y:S02]  /*2aa0*/  LD.E R4, desc[UR10][R2.64] ;  /* 0x0000000a02047980 */ /* 0x000ee4000c101900 */
[----:B---3--:R-:W-:-:S05]  /*2ab0*/  IMAD.IADD R5, R13, 0x1, R4 ;  /* 0x000000010d057824 */ /* 0x008fca00078e0204 */
[----:B------:R0:W-:Y:S02]  /*2ac0*/  ST.E desc[UR10][R2.64], R5 ;  /* 0x0000000502007985 */ /* 0x0001e4000c10190a */
.L_x_64:
[----:B------:R-:W-:Y:S05]  /*2ad0*/  BSYNC.RECONVERGENT B1 ;  /* 0x0000000000017941 */ /* 0x000fea0003800200 */
.L_x_63:
[----:B--2---:R-:W-:-:S05]  /*2ae0*/  IMAD R9, R7, 0x2, R9 ;  /* 0x0000000207097824 */ /* 0x004fca00078e0209 */
[----:B------:R-:W-:-:S13]  /*2af0*/  ISETP.GE.AND P0, PT, R9, R10, PT ;  /* 0x0000000a0900720c */ /* 0x000fda0003f06270 */
[----:B------:R-:W-:Y:S05]  /*2b00*/  @!P0 BRA `(.L_x_71) ;  /* 0xfffffff800fc8947 */ /* 0x000fea000383ffff */
.L_x_62:
[----:B------:R-:W-:Y:S05]  /*2b10*/  BSYNC.RECONVERGENT B0 ;  /* 0x0000000000007941 */ /* 0x000fea0003800200 */
.L_x_61:
[----:B------:R-:W-:-:S05]  /*2b20*/  VIADD R21, R21, UR12 ;  /* 0x0000000c15157c36 */ /* 0x000fca0008000000 */
[----:B------:R-:W-:-:S13]  /*2b30*/  ISETP.GE.AND P0, PT, R21, R6, PT ;  /* 0x000000061500720c */ /* 0x000fda0003f06270 */
[----:B------:R-:W-:Y:S05]  /*2b40*/  @!P0 BRA `(.L_x_72) ;  /* 0xfffffff800d48947 */ /* 0x000fea000383ffff */
[----:B------:R-:W-:Y:S05]  /*2b50*/  EXIT ;  /* 0x000000000000794d */ /* 0x000fea0003800000 */
.L_x_73:
[----:B------:R-:W-:-:S00]  /*2b60*/  BRA `(.L_x_73) ;  /* 0xfffffffc00fc7947 */ /* 0x000fc0000383ffff */
[----:B------:R-:W-:-:S00]  /*2b70*/  NOP ;  /* 0x0000000000007918 */ /* 0x000fc00000000000 */
        /* <DEDUP_REMOVED lines=8> */
.L_x_74:


//--------------------- .nv.shared._Z37DotFeatureInteractionBackwardWmmaImplI6__halffLi1ELi4ELi16ELi16EEviiiliiiiiiii11DotBwdParamIT_XT1_EE --------------------------
	.section	.nv.shared._Z37DotFeatureInteractionBackwardWmmaImplI6__halffLi1ELi4ELi16ELi16EEviiiliiiiiiii11DotBwdParamIT_XT1_EE,"aw",@nobits
	.sectionflags	@""
	.align	16
	.zero		1024


//--------------------- .nv.shared.reserved.0     --------------------------
	.section	.nv.shared.reserved.0,"aw",@nobits
	.weak		__nv_reservedSMEM_offset_0_alias
	.size		__nv_reservedSMEM_offset_0_alias, 0, 64
	.other		__nv_reservedSMEM_offset_0_alias,@"STO_CUDA_RESERVED_SHARED STV_DEFAULT"
__nv_reservedSMEM_offset_0_alias:
	.zero		0
	.zero		64


//--------------------- .nv.constant0._Z37DotFeatureInteractionBackwardWmmaImplI6__halffLi1ELi4ELi16ELi16EEviiiliiiiiiii11DotBwdParamIT_XT1_EE --------------------------
	.section	.nv.constant0._Z37DotFeatureInteractionBackwardWmmaImplI6__halffLi1ELi4ELi16ELi16EEviiiliiiiiiii11DotBwdParamIT_XT1_EE,"a",@progbits
	.sectionflags	@""
	.align	4
.nv.constant0._Z37DotFeatureInteractionBackwardWmmaImplI6__halffLi1ELi4ELi16ELi16EEviiiliiiiiiii11DotBwdParamIT_XT1_EE:
	.zero		1040


//--------------------- SYMBOLS --------------------------

	.type		.nv.reservedSmem.offset0,@object
	.size		.nv.reservedSmem.offset0,0x4
	.type		.nv.reservedSmem.cap,@object
	.size		.nv.reservedSmem.cap,0x4
